//
// Generated by NVIDIA NVVM Compiler
//
// Compiler Build ID: CL-36424714
// Cuda compilation tools, release 13.0, V13.0.88
// Based on NVVM 20.0.0
//

.version 9.0
.target sm_100
.address_size 64

	// .globl	_Z18fillRandomLifeDataPhmj

.visible .entry _Z18fillRandomLifeDataPhmj(
	.param .u64 .ptr .align 1 _Z18fillRandomLifeDataPhmj_param_0,
	.param .u64 _Z18fillRandomLifeDataPhmj_param_1,
	.param .u32 _Z18fillRandomLifeDataPhmj_param_2
)
{
	.reg .pred 	%p<3>;
	.reg .b16 	%rs<3>;
	.reg .b32 	%r<12>;
	.reg .b64 	%rd<10>;

	ld.param.u64 	%rd6, [_Z18fillRandomLifeDataPhmj_param_0];
	ld.param.u64 	%rd7, [_Z18fillRandomLifeDataPhmj_param_1];
	ld.param.u32 	%r2, [_Z18fillRandomLifeDataPhmj_param_2];
	mov.u32 	%r3, %ctaid.x;
	mov.u32 	%r1, %ntid.x;
	mov.u32 	%r4, %tid.x;
	mad.lo.s32 	%r5, %r3, %r1, %r4;
	cvt.s64.s32 	%rd9, %r5;
	setp.le.u64 	%p1, %rd7, %rd9;
	@%p1 bra 	$L__BB0_3;
	mov.u32 	%r6, %nctaid.x;
	mul.lo.s32 	%r7, %r1, %r6;
	cvt.u64.u32 	%rd2, %r7;
	cvta.to.global.u64 	%rd3, %rd6;
$L__BB0_2:
	cvt.u32.u64 	%r8, %rd9;
	xor.b32  	%r9, %r2, %r8;
	mad.lo.s32 	%r10, %r9, 1664525, 7271263;
	shr.u32 	%r11, %r10, 24;
	cvt.u16.u32 	%rs1, %r11;
	and.b16  	%rs2, %rs1, 1;
	add.s64 	%rd8, %rd3, %rd9;
	st.global.u8 	[%rd8], %rs2;
	add.s64 	%rd9, %rd9, %rd2;
	setp.lt.u64 	%p2, %rd9, %rd7;
	@%p2 bra 	$L__BB0_2;
$L__BB0_3:
	ret;

}
	// .globl	_Z16simpleLifeKernelPVKhjjPh
.visible .entry _Z16simpleLifeKernelPVKhjjPh(
	.param .u64 .ptr .align 1 _Z16simpleLifeKernelPVKhjjPh_param_0,
	.param .u32 _Z16simpleLifeKernelPVKhjjPh_param_1,
	.param .u32 _Z16simpleLifeKernelPVKhjjPh_param_2,
	.param .u64 .ptr .align 1 _Z16simpleLifeKernelPVKhjjPh_param_3
)
{
	.reg .pred 	%p<11>;
	.reg .b16 	%rs<3>;
	.reg .b32 	%r<48>;
	.reg .b64 	%rd<25>;

	ld.param.u64 	%rd4, [_Z16simpleLifeKernelPVKhjjPh_param_0];
	ld.param.u32 	%r9, [_Z16simpleLifeKernelPVKhjjPh_param_1];
	ld.param.u32 	%r10, [_Z16simpleLifeKernelPVKhjjPh_param_2];
	ld.param.u64 	%rd3, [_Z16simpleLifeKernelPVKhjjPh_param_3];
	cvta.to.global.u64 	%rd1, %rd4;
	mul.lo.s32 	%r1, %r10, %r9;
	mov.u32 	%r11, %ctaid.x;
	mov.u32 	%r2, %ntid.x;
	mov.u32 	%r12, %tid.x;
	mad.lo.s32 	%r47, %r11, %r2, %r12;
	setp.ge.u32 	%p3, %r47, %r1;
	@%p3 bra 	$L__BB1_7;
	add.s32 	%r4, %r9, -1;
	sub.s32 	%r5, %r1, %r9;
	mov.u32 	%r13, %nctaid.x;
	mul.lo.s32 	%r6, %r2, %r13;
	cvta.to.global.u64 	%rd2, %rd3;
$L__BB1_2:
	rem.u32 	%r15, %r47, %r9;
	sub.s32 	%r16, %r47, %r15;
	add.s32 	%r17, %r4, %r15;
	rem.u32 	%r18, %r17, %r9;
	add.s32 	%r19, %r15, 1;
	setp.eq.s32 	%p5, %r19, %r9;
	selp.b32 	%r20, 0, %r19, %p5;
	add.s32 	%r21, %r5, %r16;
	rem.u32 	%r22, %r21, %r1;
	add.s32 	%r23, %r16, %r9;
	rem.u32 	%r24, %r23, %r1;
	add.s32 	%r25, %r22, %r18;
	cvt.u64.u32 	%rd5, %r25;
	add.s64 	%rd6, %rd1, %rd5;
	ld.volatile.global.u8 	%r26, [%rd6];
	add.s32 	%r27, %r22, %r15;
	cvt.u64.u32 	%rd7, %r27;
	add.s64 	%rd8, %rd1, %rd7;
	ld.volatile.global.u8 	%r28, [%rd8];
	add.s32 	%r29, %r28, %r26;
	add.s32 	%r30, %r20, %r22;
	cvt.u64.u32 	%rd9, %r30;
	add.s64 	%rd10, %rd1, %rd9;
	ld.volatile.global.u8 	%r31, [%rd10];
	add.s32 	%r32, %r29, %r31;
	add.s32 	%r33, %r18, %r16;
	cvt.u64.u32 	%rd11, %r33;
	add.s64 	%rd12, %rd1, %rd11;
	ld.volatile.global.u8 	%r34, [%rd12];
	add.s32 	%r35, %r32, %r34;
	add.s32 	%r36, %r20, %r16;
	cvt.u64.u32 	%rd13, %r36;
	add.s64 	%rd14, %rd1, %rd13;
	ld.volatile.global.u8 	%r37, [%rd14];
	add.s32 	%r38, %r35, %r37;
	add.s32 	%r39, %r24, %r18;
	cvt.u64.u32 	%rd15, %r39;
	add.s64 	%rd16, %rd1, %rd15;
	ld.volatile.global.u8 	%r40, [%rd16];
	add.s32 	%r41, %r38, %r40;
	add.s32 	%r42, %r24, %r15;
	cvt.u64.u32 	%rd17, %r42;
	add.s64 	%rd18, %rd1, %rd17;
	ld.volatile.global.u8 	%r43, [%rd18];
	add.s32 	%r44, %r41, %r43;
	add.s32 	%r45, %r20, %r24;
	cvt.u64.u32 	%rd19, %r45;
	add.s64 	%rd20, %rd1, %rd19;
	ld.volatile.global.u8 	%r46, [%rd20];
	add.s32 	%r14, %r44, %r46;
	mov.pred 	%p10, -1;
	setp.eq.s32 	%p6, %r14, 3;
	@%p6 bra 	$L__BB1_6;
	setp.ne.s32 	%p7, %r14, 2;
	@%p7 bra 	$L__BB1_5;
	cvt.u64.u32 	%rd21, %r47;
	add.s64 	%rd22, %rd1, %rd21;
	ld.volatile.global.u8 	%rs1, [%rd22];
	setp.ne.s16 	%p10, %rs1, 0;
	bra.uni 	$L__BB1_6;
$L__BB1_5:
	mov.pred 	%p10, 0;
$L__BB1_6:
	selp.u16 	%rs2, 1, 0, %p10;
	cvt.u64.u32 	%rd23, %r47;
	add.s64 	%rd24, %rd2, %rd23;
	st.global.u8 	[%rd24], %rs2;
	add.s32 	%r47, %r47, %r6;
	setp.lt.u32 	%p9, %r47, %r1;
	@%p9 bra 	$L__BB1_2;
$L__BB1_7:
	ret;

}
	// .globl	_Z19simpleLifeKernelIfsPVKhjjPh
.visible .entry _Z19simpleLifeKernelIfsPVKhjjPh(
	.param .u64 .ptr .align 1 _Z19simpleLifeKernelIfsPVKhjjPh_param_0,
	.param .u32 _Z19simpleLifeKernelIfsPVKhjjPh_param_1,
	.param .u32 _Z19simpleLifeKernelIfsPVKhjjPh_param_2,
	.param .u64 .ptr .align 1 _Z19simpleLifeKernelIfsPVKhjjPh_param_3
)
{
	.reg .pred 	%p<15>;
	.reg .b16 	%rs<12>;
	.reg .b32 	%r<48>;
	.reg .b64 	%rd<27>;

	ld.param.u64 	%rd3, [_Z19simpleLifeKernelIfsPVKhjjPh_param_0];
	ld.param.u32 	%r9, [_Z19simpleLifeKernelIfsPVKhjjPh_param_1];
	ld.param.u32 	%r10, [_Z19simpleLifeKernelIfsPVKhjjPh_param_2];
	ld.param.u64 	%rd4, [_Z19simpleLifeKernelIfsPVKhjjPh_param_3];
	cvta.to.global.u64 	%rd1, %rd4;
	cvta.to.global.u64 	%rd2, %rd3;
	mul.lo.s32 	%r1, %r10, %r9;
	mov.u32 	%r11, %ctaid.x;
	mov.u32 	%r2, %ntid.x;
	mov.u32 	%r12, %tid.x;
	mad.lo.s32 	%r47, %r11, %r2, %r12;
	setp.ge.u32 	%p1, %r47, %r1;
	@%p1 bra 	$L__BB2_8;
	add.s32 	%r4, %r9, -1;
	sub.s32 	%r5, %r1, %r9;
	mov.u32 	%r13, %nctaid.x;
	mul.lo.s32 	%r6, %r2, %r13;
$L__BB2_2:
	rem.u32 	%r15, %r47, %r9;
	sub.s32 	%r16, %r47, %r15;
	add.s32 	%r17, %r4, %r15;
	rem.u32 	%r18, %r17, %r9;
	add.s32 	%r19, %r15, 1;
	setp.eq.s32 	%p2, %r19, %r9;
	selp.b32 	%r20, 0, %r19, %p2;
	add.s32 	%r21, %r5, %r16;
	rem.u32 	%r22, %r21, %r1;
	add.s32 	%r23, %r16, %r9;
	rem.u32 	%r24, %r23, %r1;
	add.s32 	%r25, %r22, %r18;
	cvt.u64.u32 	%rd5, %r25;
	add.s64 	%rd6, %rd2, %rd5;
	ld.volatile.global.u8 	%rs1, [%rd6];
	setp.ne.s16 	%p3, %rs1, 0;
	selp.u32 	%r26, 1, 0, %p3;
	add.s32 	%r27, %r22, %r15;
	cvt.u64.u32 	%rd7, %r27;
	add.s64 	%rd8, %rd2, %rd7;
	ld.volatile.global.u8 	%rs2, [%rd8];
	setp.eq.s16 	%p4, %rs2, 0;
	selp.b32 	%r28, 2, 1, %p3;
	selp.b32 	%r29, %r26, %r28, %p4;
	add.s32 	%r30, %r20, %r22;
	cvt.u64.u32 	%rd9, %r30;
	add.s64 	%rd10, %rd2, %rd9;
	ld.volatile.global.u8 	%rs3, [%rd10];
	setp.ne.s16 	%p5, %rs3, 0;
	selp.u32 	%r31, 1, 0, %p5;
	add.s32 	%r32, %r29, %r31;
	add.s32 	%r33, %r18, %r16;
	cvt.u64.u32 	%rd11, %r33;
	add.s64 	%rd12, %rd2, %rd11;
	ld.volatile.global.u8 	%rs4, [%rd12];
	setp.ne.s16 	%p6, %rs4, 0;
	selp.u32 	%r34, 1, 0, %p6;
	add.s32 	%r35, %r32, %r34;
	add.s32 	%r36, %r20, %r16;
	cvt.u64.u32 	%rd13, %r36;
	add.s64 	%rd14, %rd2, %rd13;
	ld.volatile.global.u8 	%rs5, [%rd14];
	setp.ne.s16 	%p7, %rs5, 0;
	selp.u32 	%r37, 1, 0, %p7;
	add.s32 	%r38, %r35, %r37;
	add.s32 	%r39, %r24, %r18;
	cvt.u64.u32 	%rd15, %r39;
	add.s64 	%rd16, %rd2, %rd15;
	ld.volatile.global.u8 	%rs6, [%rd16];
	setp.ne.s16 	%p8, %rs6, 0;
	selp.u32 	%r40, 1, 0, %p8;
	add.s32 	%r41, %r38, %r40;
	add.s32 	%r42, %r24, %r15;
	cvt.u64.u32 	%rd17, %r42;
	add.s64 	%rd18, %rd2, %rd17;
	ld.volatile.global.u8 	%rs7, [%rd18];
	setp.ne.s16 	%p9, %rs7, 0;
	selp.u32 	%r43, 1, 0, %p9;
	add.s32 	%r44, %r41, %r43;
	add.s32 	%r45, %r20, %r24;
	cvt.u64.u32 	%rd19, %r45;
	add.s64 	%rd20, %rd2, %rd19;
	ld.volatile.global.u8 	%rs8, [%rd20];
	setp.ne.s16 	%p10, %rs8, 0;
	selp.u32 	%r46, 1, 0, %p10;
	add.s32 	%r14, %r44, %r46;
	setp.eq.s32 	%p11, %r14, 3;
	@%p11 bra 	$L__BB2_5;
	setp.ne.s32 	%p12, %r14, 2;
	@%p12 bra 	$L__BB2_6;
	cvt.u64.u32 	%rd21, %r47;
	add.s64 	%rd22, %rd2, %rd21;
	ld.volatile.global.u8 	%rs9, [%rd22];
	setp.eq.s16 	%p13, %rs9, 0;
	@%p13 bra 	$L__BB2_6;
$L__BB2_5:
	cvt.u64.u32 	%rd23, %r47;
	add.s64 	%rd24, %rd1, %rd23;
	mov.b16 	%rs10, 1;
	st.global.u8 	[%rd24], %rs10;
	bra.uni 	$L__BB2_7;
$L__BB2_6:
	cvt.u64.u32 	%rd25, %r47;
	add.s64 	%rd26, %rd1, %rd25;
	mov.b16 	%rs11, 0;
	st.global.u8 	[%rd26], %rs11;
$L__BB2_7:
	add.s32 	%r47, %r47, %r6;
	setp.lt.u32 	%p14, %r47, %r1;
	@%p14 bra 	$L__BB2_2;
$L__BB2_8:
	ret;

}
	// .globl	_Z18simpleLifeKernel2DPKPVhjjPPh
.visible .entry _Z18simpleLifeKernel2DPKPVhjjPPh(
	.param .u64 .ptr .align 1 _Z18simpleLifeKernel2DPKPVhjjPPh_param_0,
	.param .u32 _Z18simpleLifeKernel2DPKPVhjjPPh_param_1,
	.param .u32 _Z18simpleLifeKernel2DPKPVhjjPPh_param_2,
	.param .u64 .ptr .align 1 _Z18simpleLifeKernel2DPKPVhjjPPh_param_3
)
{
	.reg .pred 	%p<13>;
	.reg .b16 	%rs<3>;
	.reg .b32 	%r<38>;
	.reg .b64 	%rd<36>;

	ld.param.u64 	%rd2, [_Z18simpleLifeKernel2DPKPVhjjPPh_param_0];
	ld.param.u32 	%r3, [_Z18simpleLifeKernel2DPKPVhjjPPh_param_1];
	ld.param.u32 	%r5, [_Z18simpleLifeKernel2DPKPVhjjPPh_param_2];
	ld.param.u64 	%rd3, [_Z18simpleLifeKernel2DPKPVhjjPPh_param_3];
	mov.u32 	%r6, %ctaid.x;
	mov.u32 	%r7, %ntid.x;
	mov.u32 	%r8, %tid.x;
	mad.lo.s32 	%r1, %r6, %r7, %r8;
	mov.u32 	%r9, %ctaid.y;
	mov.u32 	%r10, %ntid.y;
	mov.u32 	%r11, %tid.y;
	mad.lo.s32 	%r12, %r9, %r10, %r11;
	setp.ge.u32 	%p3, %r1, %r3;
	setp.ge.u32 	%p4, %r12, %r5;
	or.pred  	%p5, %p3, %p4;
	@%p5 bra 	$L__BB3_6;
	cvta.to.global.u64 	%rd4, %rd2;
	add.s32 	%r14, %r1, %r3;
	add.s32 	%r15, %r14, -1;
	rem.u32 	%r16, %r15, %r3;
	add.s32 	%r17, %r1, 1;
	setp.eq.s32 	%p7, %r17, %r3;
	selp.b32 	%r18, 0, %r17, %p7;
	add.s32 	%r19, %r12, %r5;
	add.s32 	%r20, %r19, -1;
	rem.u32 	%r21, %r20, %r5;
	add.s32 	%r22, %r12, 1;
	setp.eq.s32 	%p8, %r22, %r5;
	selp.b32 	%r23, 0, %r22, %p8;
	mul.wide.u32 	%rd5, %r21, 8;
	add.s64 	%rd6, %rd4, %rd5;
	ld.global.u64 	%rd7, [%rd6];
	cvta.to.global.u64 	%rd8, %rd7;
	cvt.u64.u32 	%rd9, %r16;
	add.s64 	%rd10, %rd8, %rd9;
	ld.volatile.global.u8 	%r24, [%rd10];
	cvt.u64.u32 	%rd11, %r1;
	add.s64 	%rd12, %rd8, %rd11;
	ld.volatile.global.u8 	%r25, [%rd12];
	add.s32 	%r26, %r25, %r24;
	cvt.u64.u32 	%rd13, %r18;
	add.s64 	%rd14, %rd8, %rd13;
	ld.volatile.global.u8 	%r27, [%rd14];
	add.s32 	%r28, %r26, %r27;
	mul.wide.u32 	%rd15, %r12, 8;
	add.s64 	%rd16, %rd4, %rd15;
	ld.global.u64 	%rd17, [%rd16];
	cvta.to.global.u64 	%rd1, %rd17;
	add.s64 	%rd18, %rd1, %rd9;
	ld.volatile.global.u8 	%r29, [%rd18];
	add.s32 	%r30, %r28, %r29;
	add.s64 	%rd19, %rd1, %rd13;
	ld.volatile.global.u8 	%r31, [%rd19];
	add.s32 	%r32, %r30, %r31;
	mul.wide.u32 	%rd20, %r23, 8;
	add.s64 	%rd21, %rd4, %rd20;
	ld.global.u64 	%rd22, [%rd21];
	cvta.to.global.u64 	%rd23, %rd22;
	add.s64 	%rd24, %rd23, %rd9;
	ld.volatile.global.u8 	%r33, [%rd24];
	add.s32 	%r34, %r32, %r33;
	add.s64 	%rd25, %rd23, %rd11;
	ld.volatile.global.u8 	%r35, [%rd25];
	add.s32 	%r36, %r34, %r35;
	add.s64 	%rd26, %rd23, %rd13;
	ld.volatile.global.u8 	%r37, [%rd26];
	add.s32 	%r13, %r36, %r37;
	mov.pred 	%p12, -1;
	setp.eq.s32 	%p9, %r13, 3;
	@%p9 bra 	$L__BB3_5;
	setp.ne.s32 	%p10, %r13, 2;
	@%p10 bra 	$L__BB3_4;
	add.s64 	%rd28, %rd1, %rd11;
	ld.volatile.global.u8 	%rs1, [%rd28];
	setp.ne.s16 	%p12, %rs1, 0;
	bra.uni 	$L__BB3_5;
$L__BB3_4:
	mov.pred 	%p12, 0;
$L__BB3_5:
	selp.u16 	%rs2, 1, 0, %p12;
	cvta.to.global.u64 	%rd30, %rd3;
	add.s64 	%rd32, %rd30, %rd15;
	ld.global.u64 	%rd33, [%rd32];
	cvta.to.global.u64 	%rd34, %rd33;
	add.s64 	%rd35, %rd34, %rd11;
	st.global.u8 	[%rd35], %rs2;
$L__BB3_6:
	ret;

}


// ===== COMPILED SASS (sm_100) =====

	.target	sm_100

	.elftype	@"ET_EXEC"


//--------------------- .note.nv.tkinfo           --------------------------
	.section	.note.nv.tkinfo,"",@"SHT_NOTE"
	.sectionflags	@"SHF_NOTE_NV_TKINFO"
	.tkinfo
        /*0018*/ 	.word	0x00000002
        /*0030*/ 	.string	""
        /*0030*/ 	.string	"ptxas"
        /*0030*/ 	.string	"Cuda compilation tools, release 13.0, V13.0.88"
        /*0030*/ 	.string	"Build cuda_13.0.r13.0/compiler.36424714_0"
        /*0030*/ 	.string	"-arch sm_100 -m 64 "



//--------------------- .note.nv.cuinfo           --------------------------
	.section	.note.nv.cuinfo,"",@"SHT_NOTE"
	.sectionflags	@"SHF_NOTE_NV_CUINFO"
        /*0018*/ 	.short	0x0002
        /*001a*/ 	.short	0x0064
        /*001c*/ 	.short	0x0082
	.zero		2


//--------------------- .nv.info                  --------------------------
	.section	.nv.info,"",@"SHT_CUDA_INFO"
	.align	4


	//----- nvinfo : EIATTR_REGCOUNT
	.align		4
        /*0000*/ 	.byte	0x04, 0x2f
        /*0002*/ 	.short	(.L_1 - .L_0)
	.align		4
.L_0:
        /*0004*/ 	.word	index@(_Z18fillRandomLifeDataPhmj)
        /*0008*/ 	.word	0x0000000c


	//----- nvinfo : EIATTR_FRAME_SIZE
	.align		4
.L_1:
        /*000c*/ 	.byte	0x04, 0x11
        /*000e*/ 	.short	(.L_3 - .L_2)
	.align		4
.L_2:
        /*0010*/ 	.word	index@(_Z18fillRandomLifeDataPhmj)
        /*0014*/ 	.word	0x00000000


	//----- nvinfo : EIATTR_REGCOUNT
	.align		4
.L_3:
        /*0018*/ 	.byte	0x04, 0x2f
        /*001a*/ 	.short	(.L_5 - .L_4)
	.align		4
.L_4:
        /*001c*/ 	.word	index@(_Z16simpleLifeKernelPVKhjjPh)
        /*0020*/ 	.word	0x0000001e


	//----- nvinfo : EIATTR_FRAME_SIZE
	.align		4
.L_5:
        /*0024*/ 	.byte	0x04, 0x11
        /*0026*/ 	.short	(.L_7 - .L_6)
	.align		4
.L_6:
        /*0028*/ 	.word	index@(_Z16simpleLifeKernelPVKhjjPh)
        /*002c*/ 	.word	0x00000000


	//----- nvinfo : EIATTR_REGCOUNT
	.align		4
.L_7:
        /*0030*/ 	.byte	0x04, 0x2f
        /*0032*/ 	.short	(.L_9 - .L_8)
	.align		4
.L_8:
        /*0034*/ 	.word	index@(_Z19simpleLifeKernelIfsPVKhjjPh)
        /*0038*/ 	.word	0x0000001c


	//----- nvinfo : EIATTR_FRAME_SIZE
	.align		4
.L_9:
        /*003c*/ 	.byte	0x04, 0x11
        /*003e*/ 	.short	(.L_11 - .L_10)
	.align		4
.L_10:
        /*0040*/ 	.word	index@(_Z19simpleLifeKernelIfsPVKhjjPh)
        /*0044*/ 	.word	0x00000000


	//----- nvinfo : EIATTR_REGCOUNT
	.align		4
.L_11:
        /*0048*/ 	.byte	0x04, 0x2f
        /*004a*/ 	.short	(.L_13 - .L_12)
	.align		4
.L_12:
        /*004c*/ 	.word	index@(_Z18simpleLifeKernel2DPKPVhjjPPh)
        /*0050*/ 	.word	0x0000001a


	//----- nvinfo : EIATTR_FRAME_SIZE
	.align		4
.L_13:
        /*0054*/ 	.byte	0x04, 0x11
        /*0056*/ 	.short	(.L_15 - .L_14)
	.align		4
.L_14:
        /*0058*/ 	.word	index@(_Z18simpleLifeKernel2DPKPVhjjPPh)
        /*005c*/ 	.word	0x00000000


	//----- nvinfo : EIATTR_MIN_STACK_SIZE
	.align		4
.L_15:
        /*0060*/ 	.byte	0x04, 0x12
        /*0062*/ 	.short	(.L_17 - .L_16)
	.align		4
.L_16:
        /*0064*/ 	.word	index@(_Z18simpleLifeKernel2DPKPVhjjPPh)
        /*0068*/ 	.word	0x00000000


	//----- nvinfo : EIATTR_MIN_STACK_SIZE
	.align		4
.L_17:
        /*006c*/ 	.byte	0x04, 0x12
        /*006e*/ 	.short	(.L_19 - .L_18)
	.align		4
.L_18:
        /*0070*/ 	.word	index@(_Z19simpleLifeKernelIfsPVKhjjPh)
        /*0074*/ 	.word	0x00000000


	//----- nvinfo : EIATTR_MIN_STACK_SIZE
	.align		4
.L_19:
        /*0078*/ 	.byte	0x04, 0x12
        /*007a*/ 	.short	(.L_21 - .L_20)
	.align		4
.L_20:
        /*007c*/ 	.word	index@(_Z16simpleLifeKernelPVKhjjPh)
        /*0080*/ 	.word	0x00000000


	//----- nvinfo : EIATTR_MIN_STACK_SIZE
	.align		4
.L_21:
        /*0084*/ 	.byte	0x04, 0x12
        /*0086*/ 	.short	(.L_23 - .L_22)
	.align		4
.L_22:
        /*0088*/ 	.word	index@(_Z18fillRandomLifeDataPhmj)
        /*008c*/ 	.word	0x00000000
.L_23:


//--------------------- .nv.compat                --------------------------
	.section	.nv.compat,"",@"SHT_CUDA_COMPAT_INFO"
	.align	4
        /*0000*/ 	.byte	0x02, 0x09, 0x00, 0x00, 0x02, 0x02, 0x01, 0x00, 0x02, 0x05, 0x05, 0x00, 0x03, 0x07, 0x01, 0x01
        /*0010*/ 	.byte	0x02, 0x03, 0x00, 0x00, 0x02, 0x06, 0x01, 0x00, 0x04, 0x0b, 0x08, 0x00, 0x09, 0x00, 0x00, 0x00
        /*0020*/ 	.byte	0x00, 0x00, 0x00, 0x00


//--------------------- .nv.info._Z18simpleLifeKernel2DPKPVhjjPPh --------------------------
	.section	.nv.info._Z18simpleLifeKernel2DPKPVhjjPPh,"",@"SHT_CUDA_INFO"
	.sectionflags	@""
	.align	4


	//----- nvinfo : EIATTR_CUDA_API_VERSION
	.align		4
        /*0000*/ 	.byte	0x04, 0x37
        /*0002*/ 	.short	(.L_25 - .L_24)
.L_24:
        /*0004*/ 	.word	0x00000082


	//----- nvinfo : EIATTR_KPARAM_INFO
	.align		4
.L_25:
        /*0008*/ 	.byte	0x04, 0x17
        /*000a*/ 	.short	(.L_27 - .L_26)
.L_26:
        /*000c*/ 	.word	0x00000000
        /*0010*/ 	.short	0x0003
        /*0012*/ 	.short	0x0010
        /*0014*/ 	.byte	0x00, 0xf5, 0x21, 0x00


	//----- nvinfo : EIATTR_KPARAM_INFO
	.align		4
.L_27:
        /*0018*/ 	.byte	0x04, 0x17
        /*001a*/ 	.short	(.L_29 - .L_28)
.L_28:
        /*001c*/ 	.word	0x00000000
        /*0020*/ 	.short	0x0002
        /*0022*/ 	.short	0x000c
        /*0024*/ 	.byte	0x00, 0xf0, 0x11, 0x00


	//----- nvinfo : EIATTR_KPARAM_INFO
	.align		4
.L_29:
        /*0028*/ 	.byte	0x04, 0x17
        /*002a*/ 	.short	(.L_31 - .L_30)
.L_30:
        /*002c*/ 	.word	0x00000000
        /*0030*/ 	.short	0x0001
        /*0032*/ 	.short	0x0008
        /*0034*/ 	.byte	0x00, 0xf0, 0x11, 0x00


	//----- nvinfo : EIATTR_KPARAM_INFO
	.align		4
.L_31:
        /*0038*/ 	.byte	0x04, 0x17
        /*003a*/ 	.short	(.L_33 - .L_32)
.L_32:
        /*003c*/ 	.word	0x00000000
        /*0040*/ 	.short	0x0000
        /*0042*/ 	.short	0x0000
        /*0044*/ 	.byte	0x00, 0xf5, 0x21, 0x00


	//----- nvinfo : EIATTR_SPARSE_MMA_MASK
	.align		4
.L_33:
        /*0048*/ 	.byte	0x03, 0x50
        /*004a*/ 	.short	0x0000


	//----- nvinfo : EIATTR_MAXREG_COUNT
	.align		4
        /*004c*/ 	.byte	0x03, 0x1b
        /*004e*/ 	.short	0x00ff


	//----- nvinfo : EIATTR_MERCURY_ISA_VERSION
	.align		4
        /*0050*/ 	.byte	0x03, 0x5f
        /*0052*/ 	.short	0x0101


	//----- nvinfo : EIATTR_VRC_CTA_INIT_COUNT
	.align		4
        /*0054*/ 	.byte	0x02, 0x4a
	.zero		1
	.zero		1


	//----- nvinfo : EIATTR_EXIT_INSTR_OFFSETS
	.align		4
        /*0058*/ 	.byte	0x04, 0x1c
        /*005a*/ 	.short	(.L_35 - .L_34)


	//   ....[0]....
.L_34:
        /*005c*/ 	.word	0x000000c0


	//   ....[1]....
        /*0060*/ 	.word	0x000006f0


	//----- nvinfo : EIATTR_CRS_STACK_SIZE
	.align		4
.L_35:
        /*0064*/ 	.byte	0x04, 0x1e
        /*0066*/ 	.short	(.L_37 - .L_36)
.L_36:
        /*0068*/ 	.word	0x00000000


	//----- nvinfo : EIATTR_CBANK_PARAM_SIZE
	.align		4
.L_37:
        /*006c*/ 	.byte	0x03, 0x19
        /*006e*/ 	.short	0x0018


	//----- nvinfo : EIATTR_PARAM_CBANK
	.align		4
        /*0070*/ 	.byte	0x04, 0x0a
        /*0072*/ 	.short	(.L_39 - .L_38)
	.align		4
.L_38:
        /*0074*/ 	.word	index@(.nv.constant0._Z18simpleLifeKernel2DPKPVhjjPPh)
        /*0078*/ 	.short	0x0380
        /*007a*/ 	.short	0x0018


	//----- nvinfo : EIATTR_SW_WAR
	.align		4
.L_39:
        /*007c*/ 	.byte	0x04, 0x36
        /*007e*/ 	.short	(.L_41 - .L_40)
.L_40:
        /*0080*/ 	.word	0x00000008
.L_41:


//--------------------- .nv.info._Z19simpleLifeKernelIfsPVKhjjPh --------------------------
	.section	.nv.info._Z19simpleLifeKernelIfsPVKhjjPh,"",@"SHT_CUDA_INFO"
	.sectionflags	@""
	.align	4


	//----- nvinfo : EIATTR_CUDA_API_VERSION
	.align		4
        /*0000*/ 	.byte	0x04, 0x37
        /*0002*/ 	.short	(.L_43 - .L_42)
.L_42:
        /*0004*/ 	.word	0x00000082


	//----- nvinfo : EIATTR_KPARAM_INFO
	.align		4
.L_43:
        /*0008*/ 	.byte	0x04, 0x17
        /*000a*/ 	.short	(.L_45 - .L_44)
.L_44:
        /*000c*/ 	.word	0x00000000
        /*0010*/ 	.short	0x0003
        /*0012*/ 	.short	0x0010
        /*0014*/ 	.byte	0x00, 0xf5, 0x21, 0x00


	//----- nvinfo : EIATTR_KPARAM_INFO
	.align		4
.L_45:
        /*0018*/ 	.byte	0x04, 0x17
        /*001a*/ 	.short	(.L_47 - .L_46)
.L_46:
        /*001c*/ 	.word	0x00000000
        /*0020*/ 	.short	0x0002
        /*0022*/ 	.short	0x000c
        /*0024*/ 	.byte	0x00, 0xf0, 0x11, 0x00


	//----- nvinfo : EIATTR_KPARAM_INFO
	.align		4
.L_47:
        /*0028*/ 	.byte	0x04, 0x17
        /*002a*/ 	.short	(.L_49 - .L_48)
.L_48:
        /*002c*/ 	.word	0x00000000
        /*0030*/ 	.short	0x0001
        /*0032*/ 	.short	0x0008
        /*0034*/ 	.byte	0x00, 0xf0, 0x11, 0x00


	//----- nvinfo : EIATTR_KPARAM_INFO
	.align		4
.L_49:
        /*0038*/ 	.byte	0x04, 0x17
        /*003a*/ 	.short	(.L_51 - .L_50)
.L_50:
        /*003c*/ 	.word	0x00000000
        /*0040*/ 	.short	0x0000
        /*0042*/ 	.short	0x0000
        /*0044*/ 	.byte	0x00, 0xf5, 0x21, 0x00


	//----- nvinfo : EIATTR_SPARSE_MMA_MASK
	.align		4
.L_51:
        /*0048*/ 	.byte	0x03, 0x50
        /*004a*/ 	.short	0x0000


	//----- nvinfo : EIATTR_MAXREG_COUNT
	.align		4
        /*004c*/ 	.byte	0x03, 0x1b
        /*004e*/ 	.short	0x00ff


	//----- nvinfo : EIATTR_MERCURY_ISA_VERSION
	.align		4
        /*0050*/ 	.byte	0x03, 0x5f
        /*0052*/ 	.short	0x0101


	//----- nvinfo : EIATTR_VRC_CTA_INIT_COUNT
	.align		4
        /*0054*/ 	.byte	0x02, 0x4a
	.zero		1
	.zero		1


	//----- nvinfo : EIATTR_EXIT_INSTR_OFFSETS
	.align		4
        /*0058*/ 	.byte	0x04, 0x1c
        /*005a*/ 	.short	(.L_53 - .L_52)


	//   ....[0]....
.L_52:
        /*005c*/ 	.word	0x00000080


	//   ....[1]....
        /*0060*/ 	.word	0x000009c0


	//----- nvinfo : EIATTR_CRS_STACK_SIZE
	.align		4
.L_53:
        /*0064*/ 	.byte	0x04, 0x1e
        /*0066*/ 	.short	(.L_55 - .L_54)
.L_54:
        /*0068*/ 	.word	0x00000000


	//----- nvinfo : EIATTR_CBANK_PARAM_SIZE
	.align		4
.L_55:
        /*006c*/ 	.byte	0x03, 0x19
        /*006e*/ 	.short	0x0018


	//----- nvinfo : EIATTR_PARAM_CBANK
	.align		4
        /*0070*/ 	.byte	0x04, 0x0a
        /*0072*/ 	.short	(.L_57 - .L_56)
	.align		4
.L_56:
        /*0074*/ 	.word	index@(.nv.constant0._Z19simpleLifeKernelIfsPVKhjjPh)
        /*0078*/ 	.short	0x0380
        /*007a*/ 	.short	0x0018


	//----- nvinfo : EIATTR_SW_WAR
	.align		4
.L_57:
        /*007c*/ 	.byte	0x04, 0x36
        /*007e*/ 	.short	(.L_59 - .L_58)
.L_58:
        /*0080*/ 	.word	0x00000008
.L_59:


//--------------------- .nv.info._Z16simpleLifeKernelPVKhjjPh --------------------------
	.section	.nv.info._Z16simpleLifeKernelPVKhjjPh,"",@"SHT_CUDA_INFO"
	.sectionflags	@""
	.align	4


	//----- nvinfo : EIATTR_CUDA_API_VERSION
	.align		4
        /*0000*/ 	.byte	0x04, 0x37
        /*0002*/ 	.short	(.L_61 - .L_60)
.L_60:
        /*0004*/ 	.word	0x00000082


	//----- nvinfo : EIATTR_KPARAM_INFO
	.align		4
.L_61:
        /*0008*/ 	.byte	0x04, 0x17
        /*000a*/ 	.short	(.L_63 - .L_62)
.L_62:
        /*000c*/ 	.word	0x00000000
        /*0010*/ 	.short	0x0003
        /*0012*/ 	.short	0x0010
        /*0014*/ 	.byte	0x00, 0xf5, 0x21, 0x00


	//----- nvinfo : EIATTR_KPARAM_INFO
	.align		4
.L_63:
        /*0018*/ 	.byte	0x04, 0x17
        /*001a*/ 	.short	(.L_65 - .L_64)
.L_64:
        /*001c*/ 	.word	0x00000000
        /*0020*/ 	.short	0x0002
        /*0022*/ 	.short	0x000c
        /*0024*/ 	.byte	0x00, 0xf0, 0x11, 0x00


	//----- nvinfo : EIATTR_KPARAM_INFO
	.align		4
.L_65:
        /*0028*/ 	.byte	0x04, 0x17
        /*002a*/ 	.short	(.L_67 - .L_66)
.L_66:
        /*002c*/ 	.word	0x00000000
        /*0030*/ 	.short	0x0001
        /*0032*/ 	.short	0x0008
        /*0034*/ 	.byte	0x00, 0xf0, 0x11, 0x00


	//----- nvinfo : EIATTR_KPARAM_INFO
	.align		4
.L_67:
        /*0038*/ 	.byte	0x04, 0x17
        /*003a*/ 	.short	(.L_69 - .L_68)
.L_68:
        /*003c*/ 	.word	0x00000000
        /*0040*/ 	.short	0x0000
        /*0042*/ 	.short	0x0000
        /*0044*/ 	.byte	0x00, 0xf5, 0x21, 0x00


	//----- nvinfo : EIATTR_SPARSE_MMA_MASK
	.align		4
.L_69:
        /*0048*/ 	.byte	0x03, 0x50
        /*004a*/ 	.short	0x0000


	//----- nvinfo : EIATTR_MAXREG_COUNT
	.align		4
        /*004c*/ 	.byte	0x03, 0x1b
        /*004e*/ 	.short	0x00ff


	//----- nvinfo : EIATTR_MERCURY_ISA_VERSION
	.align		4
        /*0050*/ 	.byte	0x03, 0x5f
        /*0052*/ 	.short	0x0101


	//----- nvinfo : EIATTR_VRC_CTA_INIT_COUNT
	.align		4
        /*0054*/ 	.byte	0x02, 0x4a
	.zero		1
	.zero		1


	//----- nvinfo : EIATTR_EXIT_INSTR_OFFSETS
	.align		4
        /*0058*/ 	.byte	0x04, 0x1c
        /*005a*/ 	.short	(.L_71 - .L_70)


	//   ....[0]....
.L_70:
        /*005c*/ 	.word	0x00000080


	//   ....[1]....
        /*0060*/ 	.word	0x00000830


	//----- nvinfo : EIATTR_CRS_STACK_SIZE
	.align		4
.L_71:
        /*0064*/ 	.byte	0x04, 0x1e
        /*0066*/ 	.short	(.L_73 - .L_72)
.L_72:
        /*0068*/ 	.word	0x00000000


	//----- nvinfo : EIATTR_CBANK_PARAM_SIZE
	.align		4
.L_73:
        /*006c*/ 	.byte	0x03, 0x19
        /*006e*/ 	.short	0x0018


	//----- nvinfo : EIATTR_PARAM_CBANK
	.align		4
        /*0070*/ 	.byte	0x04, 0x0a
        /*0072*/ 	.short	(.L_75 - .L_74)
	.align		4
.L_74:
        /*0074*/ 	.word	index@(.nv.constant0._Z16simpleLifeKernelPVKhjjPh)
        /*0078*/ 	.short	0x0380
        /*007a*/ 	.short	0x0018


	//----- nvinfo : EIATTR_SW_WAR
	.align		4
.L_75:
        /*007c*/ 	.byte	0x04, 0x36
        /*007e*/ 	.short	(.L_77 - .L_76)
.L_76:
        /*0080*/ 	.word	0x00000008
.L_77:


//--------------------- .nv.info._Z18fillRandomLifeDataPhmj --------------------------
	.section	.nv.info._Z18fillRandomLifeDataPhmj,"",@"SHT_CUDA_INFO"
	.sectionflags	@""
	.align	4


	//----- nvinfo : EIATTR_CUDA_API_VERSION
	.align		4
        /*0000*/ 	.byte	0x04, 0x37
        /*0002*/ 	.short	(.L_79 - .L_78)
.L_78:
        /*0004*/ 	.word	0x00000082


	//----- nvinfo : EIATTR_KPARAM_INFO
	.align		4
.L_79:
        /*0008*/ 	.byte	0x04, 0x17
        /*000a*/ 	.short	(.L_81 - .L_80)
.L_80:
        /*000c*/ 	.word	0x00000000
        /*0010*/ 	.short	0x0002
        /*0012*/ 	.short	0x0010
        /*0014*/ 	.byte	0x00, 0xf0, 0x11, 0x00


	//----- nvinfo : EIATTR_KPARAM_INFO
	.align		4
.L_81:
        /*0018*/ 	.byte	0x04, 0x17
        /*001a*/ 	.short	(.L_83 - .L_82)
.L_82:
        /*001c*/ 	.word	0x00000000
        /*0020*/ 	.short	0x0001
        /*0022*/ 	.short	0x0008
        /*0024*/ 	.byte	0x00, 0xf0, 0x21, 0x00


	//----- nvinfo : EIATTR_KPARAM_INFO
	.align		4
.L_83:
        /*0028*/ 	.byte	0x04, 0x17
        /*002a*/ 	.short	(.L_85 - .L_84)
.L_84:
        /*002c*/ 	.word	0x00000000
        /*0030*/ 	.short	0x0000
        /*0032*/ 	.short	0x0000
        /*0034*/ 	.byte	0x00, 0xf5, 0x21, 0x00


	//----- nvinfo : EIATTR_SPARSE_MMA_MASK
	.align		4
.L_85:
        /*0038*/ 	.byte	0x03, 0x50
        /*003a*/ 	.short	0x0000


	//----- nvinfo : EIATTR_MAXREG_COUNT
	.align		4
        /*003c*/ 	.byte	0x03, 0x1b
        /*003e*/ 	.short	0x00ff


	//----- nvinfo : EIATTR_MERCURY_ISA_VERSION
	.align		4
        /*0040*/ 	.byte	0x03, 0x5f
        /*0042*/ 	.short	0x0101


	//----- nvinfo : EIATTR_VRC_CTA_INIT_COUNT
	.align		4
        /*0044*/ 	.byte	0x02, 0x4a
	.zero		1
	.zero		1


	//----- nvinfo : EIATTR_EXIT_INSTR_OFFSETS
	.align		4
        /*0048*/ 	.byte	0x04, 0x1c
        /*004a*/ 	.short	(.L_87 - .L_86)


	//   ....[0]....
.L_86:
        /*004c*/ 	.word	0x00000090


	//   ....[1]....
        /*0050*/ 	.word	0x000001e0


	//----- nvinfo : EIATTR_CRS_STACK_SIZE
	.align		4
.L_87:
        /*0054*/ 	.byte	0x04, 0x1e
        /*0056*/ 	.short	(.L_89 - .L_88)
.L_88:
        /*0058*/ 	.word	0x00000000


	//----- nvinfo : EIATTR_CBANK_PARAM_SIZE
	.align		4
.L_89:
        /*005c*/ 	.byte	0x03, 0x19
        /*005e*/ 	.short	0x0014


	//----- nvinfo : EIATTR_PARAM_CBANK
	.align		4
        /*0060*/ 	.byte	0x04, 0x0a
        /*0062*/ 	.short	(.L_91 - .L_90)
	.align		4
.L_90:
        /*0064*/ 	.word	index@(.nv.constant0._Z18fillRandomLifeDataPhmj)
        /*0068*/ 	.short	0x0380
        /*006a*/ 	.short	0x0014


	//----- nvinfo : EIATTR_SW_WAR
	.align		4
.L_91:
        /*006c*/ 	.byte	0x04, 0x36
        /*006e*/ 	.short	(.L_93 - .L_92)
.L_92:
        /*0070*/ 	.word	0x00000008
.L_93:


//--------------------- .nv.callgraph             --------------------------
	.section	.nv.callgraph,"",@"SHT_CUDA_CALLGRAPH"
	.align	4
	.sectionentsize	8
	.align		4
        /*0000*/ 	.word	0x00000000
	.align		4
        /*0004*/ 	.word	0xffffffff
	.align		4
        /*0008*/ 	.word	0x00000000
	.align		4
        /*000c*/ 	.word	0xfffffffe
	.align		4
        /*0010*/ 	.word	0x00000000
	.align		4
        /*0014*/ 	.word	0xfffffffd
	.align		4
        /*0018*/ 	.word	0x00000000
	.align		4
        /*001c*/ 	.word	0xfffffffc


//--------------------- .text._Z18simpleLifeKernel2DPKPVhjjPPh --------------------------
	.section	.text._Z18simpleLifeKernel2DPKPVhjjPPh,"ax",@progbits
	.align	128
        .global         _Z18simpleLifeKernel2DPKPVhjjPPh
        .type           _Z18simpleLifeKernel2DPKPVhjjPPh,@function
        .size           _Z18simpleLifeKernel2DPKPVhjjPPh,(.L_x_18 - _Z18simpleLifeKernel2DPKPVhjjPPh)
        .other          _Z18simpleLifeKernel2DPKPVhjjPPh,@"STO_CUDA_ENTRY STV_DEFAULT"
_Z18simpleLifeKernel2DPKPVhjjPPh:
.text._Z18simpleLifeKernel2DPKPVhjjPPh:
[----:B------:R-:W-:Y:S01]  /*0000*/  LDC R1, c[0x0][0x37c] ;  /* 0x0000df00ff017b82 */ /* 0x000fe20000000800 */
[----:B------:R-:W0:Y:S07]  /*0010*/  S2R R5, SR_TID.Y ;  /* 0x0000000000057919 */ /* 0x000e2e0000002200 */
[----:B------:R-:W1:Y:S01]  /*0020*/  LDC R3, c[0x0][0x360] ;  /* 0x0000d800ff037b82 */ /* 0x000e620000000800 */
[----:B------:R-:W1:Y:S07]  /*0030*/  S2R R2, SR_TID.X ;  /* 0x0000000000027919 */ /* 0x000e6e0000002100 */
[----:B------:R-:W0:Y:S08]  /*0040*/  S2UR UR5, SR_CTAID.Y ;  /* 0x00000000000579c3 */ /* 0x000e300000002600 */
[----:B------:R-:W0:Y:S08]  /*0050*/  LDC R0, c[0x0][0x364] ;  /* 0x0000d900ff007b82 */ /* 0x000e300000000800 */
[----:B------:R-:W1:Y:S08]  /*0060*/  S2UR UR4, SR_CTAID.X ;  /* 0x00000000000479c3 */ /* 0x000e700000002500 */
[----:B------:R-:W2:Y:S01]  /*0070*/  LDC.64 R10, c[0x0][0x388] ;  /* 0x0000e200ff0a7b82 */ /* 0x000ea20000000a00 */
[----:B0-----:R-:W-:-:S02]  /*0080*/  IMAD R0, R0, UR5, R5 ;  /* 0x0000000500007c24 */ /* 0x001fc4000f8e0205 */
[----:B-1----:R-:W-:-:S03]  /*0090*/  IMAD R3, R3, UR4, R2 ;  /* 0x0000000403037c24 */ /* 0x002fc6000f8e0202 */
[----:B--2---:R-:W-:-:S04]  /*00a0*/  ISETP.GE.U32.AND P0, PT, R0, R11, PT ;  /* 0x0000000b0000720c */ /* 0x004fc80003f06070 */
[----:B------:R-:W-:-:S13]  /*00b0*/  ISETP.GE.U32.OR P0, PT, R3, R10, P0 ;  /* 0x0000000a0300720c */ /* 0x000fda0000706470 */
[----:B------:R-:W-:Y:S05]  /*00c0*/  @P0 EXIT ;  /* 0x000000000000094d */ /* 0x000fea0003800000 */
[----:B------:R-:W0:Y:S01]  /*00d0*/  I2F.U32.RP R6, R11 ;  /* 0x0000000b00067306 */ /* 0x000e220000209000 */
[----:B------:R-:W-:Y:S01]  /*00e0*/  ISETP.NE.U32.AND P1, PT, R11, RZ, PT ;  /* 0x000000ff0b00720c */ /* 0x000fe20003f25070 */
[----:B------:R-:W1:Y:S06]  /*00f0*/  LDCU.64 UR4, c[0x0][0x358] ;  /* 0x00006b00ff0477ac */ /* 0x000e6c0008000a00 */
[----:B0-----:R-:W0:Y:S02]  /*0100*/  MUFU.RCP R6, R6 ;  /* 0x0000000600067308 */ /* 0x001e240000001000 */
[----:B0-----:R-:W-:-:S06]  /*0110*/  VIADD R4, R6, 0xffffffe ;  /* 0x0ffffffe06047836 */ /* 0x001fcc0000000000 */
[----:B------:R0:W2:Y:S02]  /*0120*/  F2I.FTZ.U32.TRUNC.NTZ R5, R4 ;  /* 0x0000000400057305 */ /* 0x0000a4000021f000 */
[----:B0-----:R-:W-:Y:S02]  /*0130*/  IMAD.MOV.U32 R4, RZ, RZ, RZ ;  /* 0x000000ffff047224 */ /* 0x001fe400078e00ff */
[----:B--2---:R-:W-:-:S04]  /*0140*/  IMAD.MOV R2, RZ, RZ, -R5 ;  /* 0x000000ffff027224 */ /* 0x004fc800078e0a05 */
[----:B------:R-:W-:Y:S01]  /*0150*/  IMAD R7, R2, R11, RZ ;  /* 0x0000000b02077224 */ /* 0x000fe200078e02ff */
[----:B------:R-:W-:-:S03]  /*0160*/  IADD3 R2, PT, PT, R0, -0x1, R11 ;  /* 0xffffffff00027810 */ /* 0x000fc60007ffe00b */
[----:B------:R-:W-:Y:S02]  /*0170*/  IMAD.HI.U32 R5, R5, R7, R4 ;  /* 0x0000000705057227 */ /* 0x000fe400078e0004 */
[----:B------:R-:W0:Y:S04]  /*0180*/  LDC.64 R6, c[0x0][0x380] ;  /* 0x0000e000ff067b82 */ /* 0x000e280000000a00 */
[----:B------:R-:W-:-:S04]  /*0190*/  IMAD.HI.U32 R5, R5, R2, RZ ;  /* 0x0000000205057227 */ /* 0x000fc800078e00ff */
[----:B------:R-:W-:-:S04]  /*01a0*/  IMAD.MOV R5, RZ, RZ, -R5 ;  /* 0x000000ffff057224 */ /* 0x000fc800078e0a05 */
[----:B------:R-:W-:-:S05]  /*01b0*/  IMAD R2, R11, R5, R2 ;  /* 0x000000050b027224 */ /* 0x000fca00078e0202 */
[----:B------:R-:W-:-:S13]  /*01c0*/  ISETP.GE.U32.AND P0, PT, R2, R11, PT ;  /* 0x0000000b0200720c */ /* 0x000fda0003f06070 */
[----:B------:R-:W-:-:S05]  /*01d0*/  @P0 IMAD.IADD R2, R2, 0x1, -R11 ;  /* 0x0000000102020824 */ /* 0x000fca00078e0a0b */
[----:B------:R-:W-:-:S13]  /*01e0*/  ISETP.GE.U32.AND P0, PT, R2, R11, PT ;  /* 0x0000000b0200720c */ /* 0x000fda0003f06070 */
[----:B------:R-:W-:Y:S01]  /*01f0*/  @P0 IMAD.IADD R2, R2, 0x1, -R11 ;  /* 0x0000000102020824 */ /* 0x000fe200078e0a0b */
[----:B------:R-:W-:-:S05]  /*0200*/  @!P1 LOP3.LUT R2, RZ, R11, RZ, 0x33, !PT ;  /* 0x0000000bff029212 */ /* 0x000fca00078e33ff */
[----:B0-----:R-:W-:-:S04]  /*0210*/  IMAD.WIDE.U32 R8, R2, 0x8, R6 ;  /* 0x0000000802087825 */ /* 0x001fc800078e0006 */
[C---:B------:R-:W-:Y:S02]  /*0220*/  VIADD R2, R0.reuse, 0x1 ;  /* 0x0000000100027836 */ /* 0x040fe40000000000 */
[----:B------:R-:W-:Y:S01]  /*0230*/  IMAD.WIDE.U32 R4, R0, 0x8, R6 ;  /* 0x0000000800047825 */ /* 0x000fe200078e0006 */
[----:B-1----:R-:W2:Y:S02]  /*0240*/  LDG.E.64 R8, desc[UR4][R8.64] ;  /* 0x0000000408087981 */ /* 0x002ea4000c1e1b00 */
[----:B------:R-:W-:-:S03]  /*0250*/  ISETP.NE.AND P0, PT, R2, R11, PT ;  /* 0x0000000b0200720c */ /* 0x000fc60003f05270 */
[----:B------:R-:W3:Y:S01]  /*0260*/  LDG.E.64 R4, desc[UR4][R4.64] ;  /* 0x0000000404047981 */ /* 0x000ee2000c1e1b00 */
[----:B------:R-:W-:-:S05]  /*0270*/  SEL R11, R2, RZ, P0 ;  /* 0x000000ff020b7207 */ /* 0x000fca0000000000 */
[----:B------:R-:W-:-:S06]  /*0280*/  IMAD.WIDE.U32 R6, R11, 0x8, R6 ;  /* 0x000000080b067825 */ /* 0x000fcc00078e0006 */
[----:B------:R-:W4:Y:S01]  /*0290*/  LDG.E.64 R6, desc[UR4][R6.64] ;  /* 0x0000000406067981 */ /* 0x000f22000c1e1b00 */
[----:B------:R-:W0:Y:S08]  /*02a0*/  I2F.U32.RP R2, R10 ;  /* 0x0000000a00027306 */ /* 0x000e300000209000 */
[----:B0-----:R-:W0:Y:S02]  /*02b0*/  MUFU.RCP R2, R2 ;  /* 0x0000000200027308 */ /* 0x001e240000001000 */
[----:B0-----:R-:W-:-:S06]  /*02c0*/  VIADD R12, R2, 0xffffffe ;  /* 0x0ffffffe020c7836 */ /* 0x001fcc0000000000 */
[----:B------:R0:W1:Y:S02]  /*02d0*/  F2I.FTZ.U32.TRUNC.NTZ R13, R12 ;  /* 0x0000000c000d7305 */ /* 0x000064000021f000 */
[----:B0-----:R-:W-:Y:S01]  /*02e0*/  IMAD.MOV.U32 R12, RZ, RZ, RZ ;  /* 0x000000ffff0c7224 */ /* 0x001fe200078e00ff */
[----:B-1----:R-:W-:-:S05]  /*02f0*/  IADD3 R11, PT, PT, RZ, -R13, RZ ;  /* 0x8000000dff0b7210 */ /* 0x002fca0007ffe0ff */
[----:B------:R-:W-:-:S04]  /*0300*/  IMAD R11, R11, R10, RZ ;  /* 0x0000000a0b0b7224 */ /* 0x000fc800078e02ff */
[----:B------:R-:W-:Y:S01]  /*0310*/  IMAD.HI.U32 R14, R13, R11, R12 ;  /* 0x0000000b0d0e7227 */ /* 0x000fe200078e000c */
[----:B------:R-:W-:-:S05]  /*0320*/  IADD3 R11, PT, PT, R3, -0x1, R10 ;  /* 0xffffffff030b7810 */ /* 0x000fca0007ffe00a */
[----:B------:R-:W-:-:S04]  /*0330*/  IMAD.HI.U32 R14, R14, R11, RZ ;  /* 0x0000000b0e0e7227 */ /* 0x000fc800078e00ff */
[----:B------:R-:W-:-:S04]  /*0340*/  IMAD.MOV R14, RZ, RZ, -R14 ;  /* 0x000000ffff0e7224 */ /* 0x000fc800078e0a0e */
[----:B------:R-:W-:-:S05]  /*0350*/  IMAD R23, R10, R14, R11 ;  /* 0x0000000e0a177224 */ /* 0x000fca00078e020b */
[----:B------:R-:W-:Y:S02]  /*0360*/  ISETP.GE.U32.AND P0, PT, R23, R10, PT ;  /* 0x0000000a1700720c */ /* 0x000fe40003f06070 */
[----:B------:R-:W-:-:S11]  /*0370*/  ISETP.NE.U32.AND P1, PT, R10, RZ, PT ;  /* 0x000000ff0a00720c */ /* 0x000fd60003f25070 */
[----:B------:R-:W-:-:S05]  /*0380*/  @P0 IMAD.IADD R23, R23, 0x1, -R10 ;  /* 0x0000000117170824 */ /* 0x000fca00078e0a0a */
[----:B------:R-:W-:Y:S01]  /*0390*/  ISETP.GE.U32.AND P0, PT, R23, R10, PT ;  /* 0x0000000a1700720c */ /* 0x000fe20003f06070 */
[----:B------:R-:W-:-:S12]  /*03a0*/  VIADD R11, R3, 0x1 ;  /* 0x00000001030b7836 */ /* 0x000fd80000000000 */
[----:B------:R-:W-:Y:S01]  /*03b0*/  @P0 IMAD.IADD R23, R23, 0x1, -R10 ;  /* 0x0000000117170824 */ /* 0x000fe200078e0a0a */
[CC--:B------:R-:W-:Y:S02]  /*03c0*/  ISETP.NE.AND P0, PT, R11.reuse, R10.reuse, PT ;  /* 0x0000000a0b00720c */ /* 0x0c0fe40003f05270 */
[----:B------:R-:W-:Y:S02]  /*03d0*/  @!P1 LOP3.LUT R23, RZ, R10, RZ, 0x33, !PT ;  /* 0x0000000aff179212 */ /* 0x000fe400078e33ff */
[----:B------:R-:W-:Y:S02]  /*03e0*/  SEL R13, R11, RZ, P0 ;  /* 0x000000ff0b0d7207 */ /* 0x000fe40000000000 */
[-C--:B--2---:R-:W-:Y:S02]  /*03f0*/  IADD3 R16, P0, PT, R23, R8.reuse, RZ ;  /* 0x0000000817107210 */ /* 0x084fe40007f1e0ff */
[-C--:B------:R-:W-:Y:S02]  /*0400*/  IADD3 R18, P1, PT, R3, R8.reuse, RZ ;  /* 0x0000000803127210 */ /* 0x080fe40007f3e0ff */
[----:B------:R-:W-:-:S02]  /*0410*/  IADD3 R20, P2, PT, R13, R8, RZ ;  /* 0x000000080d147210 */ /* 0x000fc40007f5e0ff */
[----:B------:R-:W-:Y:S01]  /*0420*/  IADD3.X R17, PT, PT, RZ, R9, RZ, P0, !PT ;  /* 0x00000009ff117210 */ /* 0x000fe200007fe4ff */
[--C-:B------:R-:W-:Y:S01]  /*0430*/  IMAD.X R19, RZ, RZ, R9.reuse, P1 ;  /* 0x000000ffff137224 */ /* 0x100fe200008e0609 */
[-C--:B---3--:R-:W-:Y:S02]  /*0440*/  IADD3 R10, P0, PT, R23, R4.reuse, RZ ;  /* 0x00000004170a7210 */ /* 0x088fe40007f1e0ff */
[----:B------:R-:W-:Y:S01]  /*0450*/  IADD3 R8, P1, PT, R13, R4, RZ ;  /* 0x000000040d087210 */ /* 0x000fe20007f3e0ff */
[----:B------:R-:W-:Y:S01]  /*0460*/  IMAD.X R21, RZ, RZ, R9, P2 ;  /* 0x000000ffff157224 */ /* 0x000fe200010e0609 */
[----:B------:R-:W2:Y:S01]  /*0470*/  LDG.E.U8.STRONG.SYS R2, desc[UR4][R16.64] ;  /* 0x0000000410027981 */ /* 0x000ea2000c1f5100 */
[--C-:B------:R-:W-:Y:S02]  /*0480*/  IMAD.X R11, RZ, RZ, R5.reuse, P0 ;  /* 0x000000ffff0b7224 */ /* 0x100fe400000e0605 */
[----:B------:R-:W-:Y:S01]  /*0490*/  IMAD.X R9, RZ, RZ, R5, P1 ;  /* 0x000000ffff097224 */ /* 0x000fe200008e0605 */
[----:B------:R-:W2:Y:S01]  /*04a0*/  LDG.E.U8.STRONG.SYS R19, desc[UR4][R18.64] ;  /* 0x0000000412137981 */ /* 0x000ea2000c1f5100 */
[----:B----4-:R-:W-:-:S02]  /*04b0*/  IADD3 R22, P0, PT, R23, R6, RZ ;  /* 0x0000000617167210 */ /* 0x010fc40007f1e0ff */
[-C--:B------:R-:W-:Y:S01]  /*04c0*/  IADD3 R14, P1, PT, R3, R6.reuse, RZ ;  /* 0x00000006030e7210 */ /* 0x080fe20007f3e0ff */
[----:B------:R-:W2:Y:S01]  /*04d0*/  LDG.E.U8.STRONG.SYS R20, desc[UR4][R20.64] ;  /* 0x0000000414147981 */ /* 0x000ea2000c1f5100 */
[----:B------:R-:W-:Y:S02]  /*04e0*/  IADD3.X R23, PT, PT, RZ, R7, RZ, P0, !PT ;  /* 0x00000007ff177210 */ /* 0x000fe400007fe4ff */
[----:B------:R-:W-:Y:S01]  /*04f0*/  IADD3 R12, P2, PT, R13, R6, RZ ;  /* 0x000000060d0c7210 */ /* 0x000fe20007f5e0ff */
[----:B------:R-:W3:Y:S01]  /*0500*/  LDG.E.U8.STRONG.SYS R11, desc[UR4][R10.64] ;  /* 0x000000040a0b7981 */ /* 0x000ee2000c1f5100 */
[----:B------:R-:W-:-:S03]  /*0510*/  IMAD.X R15, RZ, RZ, R7, P1 ;  /* 0x000000ffff0f7224 */ /* 0x000fc600008e0607 */
[----:B------:R-:W3:Y:S01]  /*0520*/  LDG.E.U8.STRONG.SYS R8, desc[UR4][R8.64] ;  /* 0x0000000408087981 */ /* 0x000ee2000c1f5100 */
[----:B------:R-:W-:-:S03]  /*0530*/  IMAD.X R13, RZ, RZ, R7, P2 ;  /* 0x000000ffff0d7224 */ /* 0x000fc600010e0607 */
[----:B------:R-:W4:Y:S04]  /*0540*/  LDG.E.U8.STRONG.SYS R23, desc[UR4][R22.64] ;  /* 0x0000000416177981 */ /* 0x000f28000c1f5100 */
[----:B------:R-:W4:Y:S04]  /*0550*/  LDG.E.U8.STRONG.SYS R14, desc[UR4][R14.64] ;  /* 0x000000040e0e7981 */ /* 0x000f28000c1f5100 */
[----:B------:R-:W5:Y:S01]  /*0560*/  LDG.E.U8.STRONG.SYS R13, desc[UR4][R12.64] ;  /* 0x000000040c0d7981 */ /* 0x000f62000c1f5100 */
[----:B------:R-:W-:Y:S01]  /*0570*/  BSSY.RECONVERGENT B0, `(.L_x_0) ;  /* 0x0000010000007945 */ /* 0x000fe20003800200 */
[----:B------:R-:W-:-:S02]  /*0580*/  PLOP3.LUT P0, PT, PT, PT, PT, 0x80, 0x8 ;  /* 0x000000000008781c */ /* 0x000fc40003f0f070 */
[----:B--2---:R-:W-:-:S04]  /*0590*/  IADD3 R2, PT, PT, R20, R19, R2 ;  /* 0x0000001314027210 */ /* 0x004fc80007ffe002 */
[----:B---3--:R-:W-:-:S04]  /*05a0*/  IADD3 R2, PT, PT, R8, R2, R11 ;  /* 0x0000000208027210 */ /* 0x008fc80007ffe00b */
[----:B----4-:R-:W-:-:S05]  /*05b0*/  IADD3 R2, PT, PT, R14, R2, R23 ;  /* 0x000000020e027210 */ /* 0x010fca0007ffe017 */
[----:B-----5:R-:W-:-:S05]  /*05c0*/  IMAD.IADD R2, R2, 0x1, R13 ;  /* 0x0000000102027824 */ /* 0x020fca00078e020d */
[----:B------:R-:W-:-:S13]  /*05d0*/  ISETP.NE.AND P1, PT, R2, 0x3, PT ;  /* 0x000000030200780c */ /* 0x000fda0003f25270 */
[----:B------:R-:W-:Y:S05]  /*05e0*/  @!P1 BRA `(.L_x_1) ;  /* 0x0000000000209947 */ /* 0x000fea0003800000 */
[----:B------:R-:W-:-:S13]  /*05f0*/  ISETP.NE.AND P0, PT, R2, 0x2, PT ;  /* 0x000000020200780c */ /* 0x000fda0003f05270 */
[----:B------:R-:W-:Y:S05]  /*0600*/  @P0 BRA `(.L_x_2) ;  /* 0x0000000000140947 */ /* 0x000fea0003800000 */
[----:B------:R-:W-:-:S05]  /*0610*/  IADD3 R4, P0, PT, R3, R4, RZ ;  /* 0x0000000403047210 */ /* 0x000fca0007f1e0ff */
[----:B------:R-:W-:-:S05]  /*0620*/  IMAD.X R5, RZ, RZ, R5, P0 ;  /* 0x000000ffff057224 */ /* 0x000fca00000e0605 */
[----:B------:R-:W2:Y:S02]  /*0630*/  LDG.E.U8.STRONG.SYS R4, desc[UR4][R4.64] ;  /* 0x0000000404047981 */ /* 0x000ea4000c1f5100 */
[----:B--2---:R-:W-:Y:S01]  /*0640*/  ISETP.NE.AND P0, PT, R4, RZ, PT ;  /* 0x000000ff0400720c */ /* 0x004fe20003f05270 */
[----:B------:R-:W-:-:S12]  /*0650*/  BRA `(.L_x_1) ;  /* 0x0000000000047947 */ /* 0x000fd80003800000 */
.L_x_2:
[----:B------:R-:W-:-:S13]  /*0660*/  PLOP3.LUT P0, PT, PT, PT, PT, 0x8, 0x80 ;  /* 0x000000000080781c */ /* 0x000fda0003f0e170 */
.L_x_1:
[----:B------:R-:W-:Y:S05]  /*0670*/  BSYNC.RECONVERGENT B0 ;  /* 0x0000000000007941 */ /* 0x000fea0003800200 */
.L_x_0:
[----:B------:R-:W0:Y:S02]  /*0680*/  LDC.64 R4, c[0x0][0x390] ;  /* 0x0000e400ff047b82 */ /* 0x000e240000000a00 */
[----:B0-----:R-:W-:-:S06]  /*0690*/  IMAD.WIDE.U32 R4, R0, 0x8, R4 ;  /* 0x0000000800047825 */ /* 0x001fcc00078e0004 */
[----:B------:R-:W2:Y:S01]  /*06a0*/  LDG.E.64 R4, desc[UR4][R4.64] ;  /* 0x0000000404047981 */ /* 0x000ea2000c1e1b00 */
[----:B------:R-:W-:Y:S02]  /*06b0*/  SEL R7, RZ, 0x1, !P0 ;  /* 0x00000001ff077807 */ /* 0x000fe40004000000 */
[----:B--2---:R-:W-:-:S05]  /*06c0*/  IADD3 R2, P1, PT, R3, R4, RZ ;  /* 0x0000000403027210 */ /* 0x004fca0007f3e0ff */
[----:B------:R-:W-:-:S05]  /*06d0*/  IMAD.X R3, RZ, RZ, R5, P1 ;  /* 0x000000ffff037224 */ /* 0x000fca00008e0605 */
[----:B------:R-:W-:Y:S01]  /*06e0*/  STG.E.U8 desc[UR4][R2.64], R7 ;  /* 0x0000000702007986 */ /* 0x000fe2000c101104 */
[----:B------:R-:W-:Y:S05]  /*06f0*/  EXIT ;  /* 0x000000000000794d */ /* 0x000fea0003800000 */
.L_x_3:
[----:B------:R-:W-:-:S00]  /*0700*/  BRA `(.L_x_3) ;  /* 0xfffffffc00fc7947 */ /* 0x000fc0000383ffff */
[----:B------:R-:W-:-:S00]  /*0710*/  NOP ;  /* 0x0000000000007918 */ /* 0x000fc00000000000 */
        /* <DEDUP_REMOVED lines=14> */
.L_x_18:


//--------------------- .text._Z19simpleLifeKernelIfsPVKhjjPh --------------------------
	.section	.text._Z19simpleLifeKernelIfsPVKhjjPh,"ax",@progbits
	.align	128
        .global         _Z19simpleLifeKernelIfsPVKhjjPh
        .type           _Z19simpleLifeKernelIfsPVKhjjPh,@function
        .size           _Z19simpleLifeKernelIfsPVKhjjPh,(.L_x_19 - _Z19simpleLifeKernelIfsPVKhjjPh)
        .other          _Z19simpleLifeKernelIfsPVKhjjPh,@"STO_CUDA_ENTRY STV_DEFAULT"
_Z19simpleLifeKernelIfsPVKhjjPh:
.text._Z19simpleLifeKernelIfsPVKhjjPh:
[----:B------:R-:W-:Y:S01]  /*0000*/  LDC R1, c[0x0][0x37c] ;  /* 0x0000df00ff017b82 */ /* 0x000fe20000000800 */
[----:B------:R-:W0:Y:S07]  /*0010*/  S2R R13, SR_TID.X ;  /* 0x00000000000d7919 */ /* 0x000e2e0000002100 */
[----:B------:R-:W0:Y:S01]  /*0020*/  S2UR UR5, SR_CTAID.X ;  /* 0x00000000000579c3 */ /* 0x000e220000002500 */
[----:B------:R-:W1:Y:S07]  /*0030*/  LDCU.64 UR10, c[0x0][0x388] ;  /* 0x00007100ff0a77ac */ /* 0x000e6e0008000a00 */
[----:B------:R-:W0:Y:S01]  /*0040*/  LDC R16, c[0x0][0x360] ;  /* 0x0000d800ff107b82 */ /* 0x000e220000000800 */
[----:B-1----:R-:W-:Y:S01]  /*0050*/  UIMAD UR4, UR11, UR10, URZ ;  /* 0x0000000a0b0472a4 */ /* 0x002fe2000f8e02ff */
[----:B0-----:R-:W-:-:S05]  /*0060*/  IMAD R13, R16, UR5, R13 ;  /* 0x00000005100d7c24 */ /* 0x001fca000f8e020d */
[----:B------:R-:W-:-:S13]  /*0070*/  ISETP.GE.U32.AND P0, PT, R13, UR4, PT ;  /* 0x000000040d007c0c */ /* 0x000fda000bf06070 */
[----:B------:R-:W-:Y:S05]  /*0080*/  @P0 EXIT ;  /* 0x000000000000094d */ /* 0x000fea0003800000 */
[----:B------:R-:W0:Y:S01]  /*0090*/  I2F.U32.RP R7, UR4 ;  /* 0x0000000400077d06 */ /* 0x000e220008209000 */
[----:B------:R-:W1:Y:S01]  /*00a0*/  LDC R0, c[0x0][0x388] ;  /* 0x0000e200ff007b82 */ /* 0x000e620000000800 */
[----:B------:R-:W2:Y:S01]  /*00b0*/  LDCU UR6, c[0x0][0x370] ;  /* 0x00006e00ff0677ac */ /* 0x000ea20008000800 */
[----:B------:R-:W-:Y:S01]  /*00c0*/  IMAD R9, RZ, RZ, -UR4 ;  /* 0x80000004ff097e24 */ /* 0x000fe2000f8e02ff */
[----:B------:R-:W-:Y:S02]  /*00d0*/  ISETP.NE.U32.AND P0, PT, RZ, UR10, PT ;  /* 0x0000000aff007c0c */ /* 0x000fe4000bf05070 */
[----:B------:R-:W-:Y:S01]  /*00e0*/  ISETP.NE.U32.AND P1, PT, RZ, UR4, PT ;  /* 0x00000004ff007c0c */ /* 0x000fe2000bf25070 */
[----:B------:R-:W3:Y:S01]  /*00f0*/  LDCU.64 UR8, c[0x0][0x358] ;  /* 0x00006b00ff0877ac */ /* 0x000ee20008000a00 */
[----:B------:R-:W4:Y:S01]  /*0100*/  I2F.U32.RP R6, UR10 ;  /* 0x0000000a00067d06 */ /* 0x000f220008209000 */
[----:B------:R-:W1:Y:S01]  /*0110*/  LDC.64 R2, c[0x0][0x380] ;  /* 0x0000e000ff027b82 */ /* 0x000e620000000a00 */
[----:B------:R-:W-:Y:S01]  /*0120*/  LOP3.LUT R12, RZ, UR10, RZ, 0x33, !PT ;  /* 0x0000000aff0c7c12 */ /* 0x000fe2000f8e33ff */
[----:B------:R-:W1:Y:S01]  /*0130*/  LDCU.64 UR12, c[0x0][0x390] ;  /* 0x00007200ff0c77ac */ /* 0x000e620008000a00 */
[----:B------:R-:W-:Y:S01]  /*0140*/  LOP3.LUT R14, RZ, UR4, RZ, 0x33, !PT ;  /* 0x00000004ff0e7c12 */ /* 0x000fe2000f8e33ff */
[----:B------:R-:W-:-:S03]  /*0150*/  UIADD3 UR5, UPT, UPT, UR4, -UR10, URZ ;  /* 0x8000000a04057290 */ /* 0x000fc6000fffe0ff */
[----:B0-----:R-:W0:Y:S01]  /*0160*/  MUFU.RCP R7, R7 ;  /* 0x0000000700077308 */ /* 0x001e220000001000 */
[----:B--2---:R-:W-:-:S07]  /*0170*/  IMAD R16, R16, UR6, RZ ;  /* 0x0000000610107c24 */ /* 0x004fce000f8e02ff */
[----:B----4-:R-:W2:Y:S01]  /*0180*/  MUFU.RCP R6, R6 ;  /* 0x0000000600067308 */ /* 0x010ea20000001000 */
[----:B0-----:R-:W-:-:S07]  /*0190*/  VIADD R10, R7, 0xffffffe ;  /* 0x0ffffffe070a7836 */ /* 0x001fce0000000000 */
[----:B------:R0:W4:Y:S01]  /*01a0*/  F2I.FTZ.U32.TRUNC.NTZ R11, R10 ;  /* 0x0000000a000b7305 */ /* 0x000122000021f000 */
[----:B--2---:R-:W-:-:S07]  /*01b0*/  VIADD R4, R6, 0xffffffe ;  /* 0x0ffffffe06047836 */ /* 0x004fce0000000000 */
[----:B------:R-:W2:Y:S01]  /*01c0*/  F2I.FTZ.U32.TRUNC.NTZ R5, R4 ;  /* 0x0000000400057305 */ /* 0x000ea2000021f000 */
[----:B0-----:R-:W-:Y:S02]  /*01d0*/  HFMA2 R10, -RZ, RZ, 0, 0 ;  /* 0x00000000ff0a7431 */ /* 0x001fe400000001ff */
[----:B----4-:R-:W-:-:S04]  /*01e0*/  IMAD R7, R9, R11, RZ ;  /* 0x0000000b09077224 */ /* 0x010fc800078e02ff */
[----:B------:R-:W-:-:S04]  /*01f0*/  IMAD.HI.U32 R10, R11, R7, R10 ;  /* 0x000000070b0a7227 */ /* 0x000fc800078e000a */
[----:B--2---:R-:W-:-:S04]  /*0200*/  IMAD.MOV R4, RZ, RZ, -R5 ;  /* 0x000000ffff047224 */ /* 0x004fc800078e0a05 */
[----:B------:R-:W-:Y:S02]  /*0210*/  IMAD R11, R4, UR10, RZ ;  /* 0x0000000a040b7c24 */ /* 0x000fe4000f8e02ff */
[----:B------:R-:W-:-:S04]  /*0220*/  IMAD.MOV.U32 R4, RZ, RZ, RZ ;  /* 0x000000ffff047224 */ /* 0x000fc800078e00ff */
[----:B-1-3--:R-:W-:-:S07]  /*0230*/  IMAD.HI.U32 R11, R5, R11, R4 ;  /* 0x0000000b050b7227 */ /* 0x00afce00078e0004 */
.L_x_9:
[----:B01----:R-:W-:-:S04]  /*0240*/  IMAD.HI.U32 R4, R11, R13, RZ ;  /* 0x0000000d0b047227 */ /* 0x003fc800078e00ff */
[----:B------:R-:W-:-:S04]  /*0250*/  IMAD.MOV R4, RZ, RZ, -R4 ;  /* 0x000000ffff047224 */ /* 0x000fc800078e0a04 */
[----:B------:R-:W-:-:S05]  /*0260*/  IMAD R5, R0, R4, R13 ;  /* 0x0000000400057224 */ /* 0x000fca00078e020d */
[----:B------:R-:W-:-:S13]  /*0270*/  ISETP.GE.U32.AND P2, PT, R5, R0, PT ;  /* 0x000000000500720c */ /* 0x000fda0003f46070 */
[----:B------:R-:W-:-:S05]  /*0280*/  @P2 IMAD.IADD R5, R5, 0x1, -R0 ;  /* 0x0000000105052824 */ /* 0x000fca00078e0a00 */
[----:B------:R-:W-:-:S13]  /*0290*/  ISETP.GE.U32.AND P2, PT, R5, R0, PT ;  /* 0x000000000500720c */ /* 0x000fda0003f46070 */
[----:B------:R-:W-:-:S04]  /*02a0*/  @P2 IADD3 R5, PT, PT, R5, -R0, RZ ;  /* 0x8000000005052210 */ /* 0x000fc80007ffe0ff */
[----:B------:R-:W-:-:S04]  /*02b0*/  SEL R20, R12, R5, !P0 ;  /* 0x000000050c147207 */ /* 0x000fc80004000000 */
[----:B------:R-:W-:Y:S01]  /*02c0*/  IADD3 R4, PT, PT, R20, -0x1, R0 ;  /* 0xffffffff14047810 */ /* 0x000fe20007ffe000 */
[----:B------:R-:W-:-:S04]  /*02d0*/  IMAD.IADD R5, R13, 0x1, -R20 ;  /* 0x000000010d057824 */ /* 0x000fc800078e0a14 */
[----:B------:R-:W-:Y:S02]  /*02e0*/  VIADD R9, R5, UR5 ;  /* 0x0000000505097c36 */ /* 0x000fe40008000000 */
[----:B------:R-:W-:-:S04]  /*02f0*/  IMAD.HI.U32 R6, R11, R4, RZ ;  /* 0x000000040b067227 */ /* 0x000fc800078e00ff */
[----:B------:R-:W-:-:S04]  /*0300*/  IMAD.HI.U32 R7, R10, R9, RZ ;  /* 0x000000090a077227 */ /* 0x000fc800078e00ff */
[----:B------:R-:W-:Y:S01]  /*0310*/  IMAD.MOV R15, RZ, RZ, -R6 ;  /* 0x000000ffff0f7224 */ /* 0x000fe200078e0a06 */
[----:B------:R-:W-:Y:S01]  /*0320*/  IADD3 R6, PT, PT, -R7, RZ, RZ ;  /* 0x000000ff07067210 */ /* 0x000fe20007ffe1ff */
[----:B------:R-:W-:Y:S02]  /*0330*/  IMAD.IADD R21, R5, 0x1, R0 ;  /* 0x0000000105157824 */ /* 0x000fe400078e0200 */
[----:B------:R-:W-:Y:S01]  /*0340*/  IMAD R7, R0, R15, R4 ;  /* 0x0000000f00077224 */ /* 0x000fe200078e0204 */
[----:B------:R-:W-:Y:S01]  /*0350*/  IADD3 R15, PT, PT, R20, 0x1, RZ ;  /* 0x00000001140f7810 */ /* 0x000fe20007ffe0ff */
[----:B------:R-:W-:Y:S02]  /*0360*/  IMAD R9, R6, UR4, R9 ;  /* 0x0000000406097c24 */ /* 0x000fe4000f8e0209 */
[----:B------:R-:W-:Y:S01]  /*0370*/  IMAD.HI.U32 R4, R10, R21, RZ ;  /* 0x000000150a047227 */ /* 0x000fe200078e00ff */
[----:B------:R-:W-:Y:S02]  /*0380*/  ISETP.GE.U32.AND P2, PT, R7, R0, PT ;  /* 0x000000000700720c */ /* 0x000fe40003f46070 */
[----:B------:R-:W-:-:S02]  /*0390*/  ISETP.GE.U32.AND P3, PT, R9, UR4, PT ;  /* 0x0000000409007c0c */ /* 0x000fc4000bf66070 */
[----:B------:R-:W-:-:S05]  /*03a0*/  IADD3 R4, PT, PT, -R4, RZ, RZ ;  /* 0x000000ff04047210 */ /* 0x000fca0007ffe1ff */
[----:B------:R-:W-:-:S04]  /*03b0*/  IMAD R21, R4, UR4, R21 ;  /* 0x0000000404157c24 */ /* 0x000fc8000f8e0215 */
[----:B------:R-:W-:Y:S01]  /*03c0*/  @P2 IMAD.IADD R7, R7, 0x1, -R0 ;  /* 0x0000000107072824 */ /* 0x000fe200078e0a00 */
[----:B------:R-:W-:Y:S01]  /*03d0*/  ISETP.GE.U32.AND P4, PT, R21, UR4, PT ;  /* 0x0000000415007c0c */ /* 0x000fe2000bf86070 */
[----:B------:R-:W-:-:S03]  /*03e0*/  @P3 VIADD R9, R9, -UR4 ;  /* 0x8000000409093c36 */ /* 0x000fc60008000000 */
[----:B------:R-:W-:Y:S02]  /*03f0*/  ISETP.GE.U32.AND P2, PT, R7, R0, PT ;  /* 0x000000000700720c */ /* 0x000fe40003f46070 */
[----:B------:R-:W-:-:S07]  /*0400*/  ISETP.GE.U32.AND P3, PT, R9, UR4, PT ;  /* 0x0000000409007c0c */ /* 0x000fce000bf66070 */
[----:B------:R-:W-:-:S04]  /*0410*/  @P4 VIADD R21, R21, -UR4 ;  /* 0x8000000415154c36 */ /* 0x000fc80008000000 */
[----:B------:R-:W-:Y:S01]  /*0420*/  @P2 IMAD.IADD R7, R7, 0x1, -R0 ;  /* 0x0000000107072824 */ /* 0x000fe200078e0a00 */
[----:B------:R-:W-:Y:S01]  /*0430*/  ISETP.NE.AND P2, PT, R15, R0, PT ;  /* 0x000000000f00720c */ /* 0x000fe20003f45270 */
[----:B------:R-:W-:-:S03]  /*0440*/  @P3 VIADD R9, R9, -UR4 ;  /* 0x8000000409093c36 */ /* 0x000fc60008000000 */
[----:B------:R-:W-:Y:S02]  /*0450*/  SEL R24, R12, R7, !P0 ;  /* 0x000000070c187207 */ /* 0x000fe40004000000 */
[----:B------:R-:W-:Y:S02]  /*0460*/  SEL R19, R14, R9, !P1 ;  /* 0x000000090e137207 */ /* 0x000fe40004800000 */
[----:B------:R-:W-:Y:S02]  /*0470*/  SEL R15, R15, RZ, P2 ;  /* 0x000000ff0f0f7207 */ /* 0x000fe40001000000 */
[----:B------:R-:W-:Y:S01]  /*0480*/  ISETP.GE.U32.AND P2, PT, R21, UR4, PT ;  /* 0x0000000415007c0c */ /* 0x000fe2000bf46070 */
[--C-:B------:R-:W-:Y:S02]  /*0490*/  IMAD.IADD R7, R24, 0x1, R19.reuse ;  /* 0x0000000118077824 */ /* 0x100fe400078e0213 */
[----:B------:R-:W-:-:S03]  /*04a0*/  IMAD.IADD R9, R20, 0x1, R19 ;  /* 0x0000000114097824 */ /* 0x000fc600078e0213 */
[-C--:B------:R-:W-:Y:S02]  /*04b0*/  IADD3 R6, P3, PT, R7, R2.reuse, RZ ;  /* 0x0000000207067210 */ /* 0x080fe40007f7e0ff */
[----:B------:R-:W-:-:S03]  /*04c0*/  IADD3 R8, P4, PT, R9, R2, RZ ;  /* 0x0000000209087210 */ /* 0x000fc60007f9e0ff */
[----:B------:R-:W-:Y:S01]  /*04d0*/  IMAD.X R7, RZ, RZ, R3, P3 ;  /* 0x000000ffff077224 */ /* 0x000fe200018e0603 */
[----:B------:R-:W-:Y:S01]  /*04e0*/  IADD3.X R9, PT, PT, RZ, R3, RZ, P4, !PT ;  /* 0x00000003ff097210 */ /* 0x000fe200027fe4ff */
[----:B------:R-:W-:Y:S02]  /*04f0*/  IMAD.IADD R19, R15, 0x1, R19 ;  /* 0x000000010f137824 */ /* 0x000fe400078e0213 */
[----:B------:R-:W-:Y:S01]  /*0500*/  IMAD.IADD R23, R5, 0x1, R24 ;  /* 0x0000000105177824 */ /* 0x000fe200078e0218 */
[----:B------:R0:W2:Y:S02]  /*0510*/  LDG.E.U8.STRONG.SYS R17, desc[UR8][R6.64] ;  /* 0x0000000806117981 */ /* 0x0000a4000c1f5100 */
[-C--:B------:R-:W-:Y:S02]  /*0520*/  IADD3 R18, P3, PT, R19, R2.reuse, RZ ;  /* 0x0000000213127210 */ /* 0x080fe40007f7e0ff */
[----:B------:R1:W3:Y:S01]  /*0530*/  LDG.E.U8.STRONG.SYS R22, desc[UR8][R8.64] ;  /* 0x0000000808167981 */ /* 0x0002e2000c1f5100 */
[----:B------:R-:W-:Y:S01]  /*0540*/  IADD3 R4, P4, PT, R23, R2, RZ ;  /* 0x0000000217047210 */ /* 0x000fe20007f9e0ff */
[----:B------:R-:W-:Y:S01]  /*0550*/  @P2 VIADD R21, R21, -UR4 ;  /* 0x8000000415152c36 */ /* 0x000fe20008000000 */
[----:B------:R-:W-:Y:S01]  /*0560*/  IADD3 R23, PT, PT, R5, R15, RZ ;  /* 0x0000000f05177210 */ /* 0x000fe20007ffe0ff */
[----:B------:R-:W-:-:S02]  /*0570*/  IMAD.X R19, RZ, RZ, R3, P3 ;  /* 0x000000ffff137224 */ /* 0x000fc400018e0603 */
[----:B------:R-:W-:Y:S01]  /*0580*/  IMAD.X R5, RZ, RZ, R3, P4 ;  /* 0x000000ffff057224 */ /* 0x000fe200020e0603 */
[----:B------:R-:W-:Y:S02]  /*0590*/  SEL R21, R14, R21, !P1 ;  /* 0x000000150e157207 */ /* 0x000fe40004800000 */
[----:B0-----:R-:W-:Y:S01]  /*05a0*/  IADD3 R6, P2, PT, R23, R2, RZ ;  /* 0x0000000217067210 */ /* 0x001fe20007f5e0ff */
[----:B------:R-:W4:Y:S01]  /*05b0*/  LDG.E.U8.STRONG.SYS R18, desc[UR8][R18.64] ;  /* 0x0000000812127981 */ /* 0x000f22000c1f5100 */
[----:B-1----:R-:W-:-:S03]  /*05c0*/  IADD3 R9, PT, PT, R24, R21, RZ ;  /* 0x0000001518097210 */ /* 0x002fc60007ffe0ff */
[----:B------:R0:W5:Y:S01]  /*05d0*/  LDG.E.U8.STRONG.SYS R23, desc[UR8][R4.64] ;  /* 0x0000000804177981 */ /* 0x000162000c1f5100 */
[----:B------:R-:W-:Y:S01]  /*05e0*/  IMAD.X R7, RZ, RZ, R3, P2 ;  /* 0x000000ffff077224 */ /* 0x000fe200010e0603 */
[----:B------:R-:W-:Y:S01]  /*05f0*/  IADD3 R8, P2, PT, R9, R2, RZ ;  /* 0x0000000209087210 */ /* 0x000fe20007f5e0ff */
[----:B------:R-:W-:-:S03]  /*0600*/  IMAD.IADD R25, R20, 0x1, R21 ;  /* 0x0000000114197824 */ /* 0x000fc600078e0215 */
[----:B------:R1:W5:Y:S01]  /*0610*/  LDG.E.U8.STRONG.SYS R6, desc[UR8][R6.64] ;  /* 0x0000000806067981 */ /* 0x000362000c1f5100 */
[----:B------:R-:W-:Y:S01]  /*0620*/  IMAD.X R9, RZ, RZ, R3, P2 ;  /* 0x000000ffff097224 */ /* 0x000fe200010e0603 */
[----:B------:R-:W-:Y:S01]  /*0630*/  IADD3 R20, P2, PT, R25, R2, RZ ;  /* 0x0000000219147210 */ /* 0x000fe20007f5e0ff */
[----:B------:R-:W-:-:S04]  /*0640*/  IMAD.IADD R15, R15, 0x1, R21 ;  /* 0x000000010f0f7824 */ /* 0x000fc800078e0215 */
[----:B------:R5:W5:Y:S01]  /*0650*/  LDG.E.U8.STRONG.SYS R9, desc[UR8][R8.64] ;  /* 0x0000000808097981 */ /* 0x000b62000c1f5100 */
[----:B------:R-:W-:Y:S02]  /*0660*/  IADD3.X R21, PT, PT, RZ, R3, RZ, P2, !PT ;  /* 0x00000003ff157210 */ /* 0x000fe400017fe4ff */
[----:B0-----:R-:W-:-:S03]  /*0670*/  IADD3 R4, P2, PT, R15, R2, RZ ;  /* 0x000000020f047210 */ /* 0x001fc60007f5e0ff */
[----:B------:R-:W5:Y:S02]  /*0680*/  LDG.E.U8.STRONG.SYS R20, desc[UR8][R20.64] ;  /* 0x0000000814147981 */ /* 0x000f64000c1f5100 */
[----:B------:R-:W-:-:S05]  /*0690*/  IMAD.X R5, RZ, RZ, R3, P2 ;  /* 0x000000ffff057224 */ /* 0x000fca00010e0603 */
[----:B------:R0:W5:Y:S01]  /*06a0*/  LDG.E.U8.STRONG.SYS R4, desc[UR8][R4.64] ;  /* 0x0000000804047981 */ /* 0x000162000c1f5100 */
[----:B------:R-:W-:Y:S01]  /*06b0*/  IMAD.MOV.U32 R15, RZ, RZ, 0x2 ;  /* 0x00000002ff0f7424 */ /* 0x000fe200078e00ff */
[----:B------:R-:W-:Y:S04]  /*06c0*/  BSSY.RECONVERGENT B0, `(.L_x_4) ;  /* 0x000002c000007945 */ /* 0x000fe80003800200 */
[----:B------:R-:W-:Y:S01]  /*06d0*/  BSSY.RELIABLE B1, `(.L_x_5) ;  /* 0x0000022000017945 */ /* 0x000fe20003800100 */
[----:B--2---:R-:W-:Y:S02]  /*06e0*/  ISETP.NE.AND P3, PT, R17, RZ, PT ;  /* 0x000000ff1100720c */ /* 0x004fe40003f65270 */
[----:B---3--:R-:W-:Y:S02]  /*06f0*/  ISETP.NE.AND P4, PT, R22, RZ, PT ;  /* 0x000000ff1600720c */ /* 0x008fe40003f85270 */
[----:B-1----:R-:W-:-:S02]  /*0700*/  SEL R7, RZ, 0x1, !P3 ;  /* 0x00000001ff077807 */ /* 0x002fc40005800000 */
[----:B----4-:R-:W-:-:S09]  /*0710*/  ISETP.NE.AND P2, PT, R18, RZ, PT ;  /* 0x000000ff1200720c */ /* 0x010fd20003f45270 */
[----:B------:R-:W-:Y:S02]  /*0720*/  @P4 SEL R7, R15, 0x1, P3 ;  /* 0x000000010f074807 */ /* 0x000fe40001800000 */
[----:B-----5:R-:W-:Y:S02]  /*0730*/  ISETP.NE.AND P3, PT, R23, RZ, PT ;  /* 0x000000ff1700720c */ /* 0x020fe40003f65270 */
[----:B------:R-:W-:Y:S02]  /*0740*/  SEL R8, RZ, 0x1, !P2 ;  /* 0x00000001ff087807 */ /* 0x000fe40005000000 */
[----:B------:R-:W-:-:S03]  /*0750*/  ISETP.NE.AND P2, PT, R6, RZ, PT ;  /* 0x000000ff0600720c */ /* 0x000fc60003f45270 */
[----:B------:R-:W-:-:S05]  /*0760*/  IMAD.IADD R7, R7, 0x1, R8 ;  /* 0x0000000107077824 */ /* 0x000fca00078e0208 */
[----:B0-----:R-:W-:Y:S01]  /*0770*/  IADD3 R5, PT, PT, R7, 0x1, RZ ;  /* 0x0000000107057810 */ /* 0x001fe20007ffe0ff */
[----:B------:R-:W-:Y:S01]  /*0780*/  @!P3 IMAD.MOV R5, RZ, RZ, R7 ;  /* 0x000000ffff05b224 */ /* 0x000fe200078e0207 */
[----:B------:R-:W-:-:S03]  /*0790*/  ISETP.NE.AND P3, PT, R9, RZ, PT ;  /* 0x000000ff0900720c */ /* 0x000fc60003f65270 */
[----:B------:R-:W-:Y:S02]  /*07a0*/  VIADD R6, R5, 0x1 ;  /* 0x0000000105067836 */ /* 0x000fe40000000000 */
[----:B------:R-:W-:Y:S01]  /*07b0*/  @!P2 IMAD.MOV R6, RZ, RZ, R5 ;  /* 0x000000ffff06a224 */ /* 0x000fe200078e0205 */
[----:B------:R-:W-:-:S04]  /*07c0*/  ISETP.NE.AND P2, PT, R20, RZ, PT ;  /* 0x000000ff1400720c */ /* 0x000fc80003f45270 */
[----:B------:R-:W-:-:S03]  /*07d0*/  IADD3 R5, PT, PT, R6, 0x1, RZ ;  /* 0x0000000106057810 */ /* 0x000fc60007ffe0ff */
[----:B------:R-:W-:Y:S01]  /*07e0*/  @!P3 IMAD.MOV R5, RZ, RZ, R6 ;  /* 0x000000ffff05b224 */ /* 0x000fe200078e0206 */
[----:B------:R-:W-:-:S03]  /*07f0*/  ISETP.NE.AND P3, PT, R4, RZ, PT ;  /* 0x000000ff0400720c */ /* 0x000fc60003f65270 */
[----:B------:R-:W-:Y:S02]  /*0800*/  VIADD R4, R5, 0x1 ;  /* 0x0000000105047836 */ /* 0x000fe40000000000 */
[----:B------:R-:W-:-:S05]  /*0810*/  @!P2 IMAD.MOV R4, RZ, RZ, R5 ;  /* 0x000000ffff04a224 */ /* 0x000fca00078e0205 */
[----:B------:R-:W-:-:S03]  /*0820*/  IADD3 R5, PT, PT, R4, 0x1, RZ ;  /* 0x0000000104057810 */ /* 0x000fc60007ffe0ff */
[----:B------:R-:W-:-:S05]  /*0830*/  @!P3 IMAD.MOV R5, RZ, RZ, R4 ;  /* 0x000000ffff05b224 */ /* 0x000fca00078e0204 */
[----:B------:R-:W-:-:S13]  /*0840*/  ISETP.NE.AND P2, PT, R5, 0x3, PT ;  /* 0x000000030500780c */ /* 0x000fda0003f45270 */
[----:B------:R-:W-:Y:S05]  /*0850*/  @!P2 BRA `(.L_x_6) ;  /* 0x000000000024a947 */ /* 0x000fea0003800000 */
[----:B------:R-:W-:-:S13]  /*0860*/  ISETP.NE.AND P2, PT, R5, 0x2, PT ;  /* 0x000000020500780c */ /* 0x000fda0003f45270 */
[----:B------:R-:W-:Y:S05]  /*0870*/  @P2 BREAK.RELIABLE B1 ;  /* 0x0000000000012942 */ /* 0x000fea0003800100 */
[----:B------:R-:W-:Y:S05]  /*0880*/  @P2 BRA `(.L_x_7) ;  /* 0x0000000000302947 */ /* 0x000fea0003800000 */
[----:B------:R-:W-:-:S05]  /*0890*/  IADD3 R4, P2, PT, R13, R2, RZ ;  /* 0x000000020d047210 */ /* 0x000fca0007f5e0ff */
[----:B------:R-:W-:-:S05]  /*08a0*/  IMAD.X R5, RZ, RZ, R3, P2 ;  /* 0x000000ffff057224 */ /* 0x000fca00010e0603 */
[----:B------:R-:W2:Y:S02]  /*08b0*/  LDG.E.U8.STRONG.SYS R4, desc[UR8][R4.64] ;  /* 0x0000000804047981 */ /* 0x000ea4000c1f5100 */
[----:B--2---:R-:W-:-:S13]  /*08c0*/  ISETP.NE.AND P2, PT, R4, RZ, PT ;  /* 0x000000ff0400720c */ /* 0x004fda0003f45270 */
[----:B------:R-:W-:Y:S05]  /*08d0*/  @!P2 BREAK.RELIABLE B1 ;  /* 0x000000000001a942 */ /* 0x000fea0003800100 */
[----:B------:R-:W-:Y:S05]  /*08e0*/  @!P2 BRA `(.L_x_7) ;  /* 0x000000000018a947 */ /* 0x000fea0003800000 */
.L_x_6:
[----:B------:R-:W-:Y:S05]  /*08f0*/  BSYNC.RELIABLE B1 ;  /* 0x0000000000017941 */ /* 0x000fea0003800100 */
.L_x_5:
[----:B------:R-:W-:Y:S01]  /*0900*/  IADD3 R4, P2, PT, R13, UR12, RZ ;  /* 0x0000000c0d047c10 */ /* 0x000fe2000ff5e0ff */
[----:B------:R-:W-:-:S03]  /*0910*/  IMAD.MOV.U32 R6, RZ, RZ, 0x1 ;  /* 0x00000001ff067424 */ /* 0x000fc600078e00ff */
[----:B------:R-:W-:-:S05]  /*0920*/  IADD3.X R5, PT, PT, RZ, UR13, RZ, P2, !PT ;  /* 0x0000000dff057c10 */ /* 0x000fca00097fe4ff */
[----:B------:R1:W-:Y:S01]  /*0930*/  STG.E.U8 desc[UR8][R4.64], R6 ;  /* 0x0000000604007986 */ /* 0x0003e2000c101108 */
[----:B------:R-:W-:Y:S05]  /*0940*/  BRA `(.L_x_8) ;  /* 0x00000000000c7947 */ /* 0x000fea0003800000 */
.L_x_7:
[----:B------:R-:W-:-:S05]  /*0950*/  IADD3 R4, P2, PT, R13, UR12, RZ ;  /* 0x0000000c0d047c10 */ /* 0x000fca000ff5e0ff */
[----:B------:R-:W-:-:S05]  /*0960*/  IMAD.X R5, RZ, RZ, UR13, P2 ;  /* 0x0000000dff057e24 */ /* 0x000fca00090e06ff */
[----:B------:R0:W-:Y:S03]  /*0970*/  STG.E.U8 desc[UR8][R4.64], RZ ;  /* 0x000000ff04007986 */ /* 0x0001e6000c101108 */
.L_x_8:
[----:B------:R-:W-:Y:S05]  /*0980*/  BSYNC.RECONVERGENT B0 ;  /* 0x0000000000007941 */ /* 0x000fea0003800200 */
.L_x_4:
[----:B------:R-:W-:-:S05]  /*0990*/  IMAD.IADD R13, R16, 0x1, R13 ;  /* 0x00000001100d7824 */ /* 0x000fca00078e020d */
[----:B------:R-:W-:-:S13]  /*09a0*/  ISETP.GE.U32.AND P2, PT, R13, UR4, PT ;  /* 0x000000040d007c0c */ /* 0x000fda000bf46070 */
[----:B------:R-:W-:Y:S05]  /*09b0*/  @!P2 BRA `(.L_x_9) ;  /* 0xfffffff80020a947 */ /* 0x000fea000383ffff */
[----:B------:R-:W-:Y:S05]  /*09c0*/  EXIT ;  /* 0x000000000000794d */ /* 0x000fea0003800000 */
.L_x_10:
        /* <DEDUP_REMOVED lines=11> */
.L_x_19:


//--------------------- .text._Z16simpleLifeKernelPVKhjjPh --------------------------
	.section	.text._Z16simpleLifeKernelPVKhjjPh,"ax",@progbits
	.align	128
        .global         _Z16simpleLifeKernelPVKhjjPh
        .type           _Z16simpleLifeKernelPVKhjjPh,@function
        .size           _Z16simpleLifeKernelPVKhjjPh,(.L_x_20 - _Z16simpleLifeKernelPVKhjjPh)
        .other          _Z16simpleLifeKernelPVKhjjPh,@"STO_CUDA_ENTRY STV_DEFAULT"
_Z16simpleLifeKernelPVKhjjPh:
.text._Z16simpleLifeKernelPVKhjjPh:
        /* <DEDUP_REMOVED lines=36> */
.L_x_14:
[----:B0-----:R-:W-:-:S04]  /*0240*/  IMAD.HI.U32 R4, R17, R19, RZ ;  /* 0x0000001311047227 */ /* 0x001fc800078e00ff */
[----:B------:R-:W-:-:S04]  /*0250*/  IMAD.MOV R4, RZ, RZ, -R4 ;  /* 0x000000ffff047224 */ /* 0x000fc800078e0a04 */
[----:B------:R-:W-:-:S05]  /*0260*/  IMAD R13, R0, R4, R19 ;  /* 0x00000004000d7224 */ /* 0x000fca00078e0213 */
[----:B------:R-:W-:-:S13]  /*0270*/  ISETP.GE.U32.AND P0, PT, R13, R0, PT ;  /* 0x000000000d00720c */ /* 0x000fda0003f06070 */
[----:B------:R-:W-:-:S05]  /*0280*/  @P0 IMAD.IADD R13, R13, 0x1, -R0 ;  /* 0x000000010d0d0824 */ /* 0x000fca00078e0a00 */
[----:B------:R-:W-:-:S13]  /*0290*/  ISETP.GE.U32.AND P0, PT, R13, R0, PT ;  /* 0x000000000d00720c */ /* 0x000fda0003f06070 */
[----:B------:R-:W-:-:S05]  /*02a0*/  @P0 IMAD.IADD R13, R13, 0x1, -R0 ;  /* 0x000000010d0d0824 */ /* 0x000fca00078e0a00 */
[----:B------:R-:W-:-:S04]  /*02b0*/  SEL R13, R18, R13, !P1 ;  /* 0x0000000d120d7207 */ /* 0x000fc80004800000 */
[C---:B------:R-:W-:Y:S02]  /*02c0*/  IADD3 R5, PT, PT, -R13.reuse, R19, RZ ;  /* 0x000000130d057210 */ /* 0x040fe40007ffe1ff */
[----:B------:R-:W-:-:S03]  /*02d0*/  IADD3 R4, PT, PT, R13, -0x1, R0 ;  /* 0xffffffff0d047810 */ /* 0x000fc60007ffe000 */
[----:B------:R-:W-:Y:S02]  /*02e0*/  VIADD R9, R5, UR5 ;  /* 0x0000000505097c36 */ /* 0x000fe40008000000 */
[----:B------:R-:W-:-:S04]  /*02f0*/  IMAD.HI.U32 R6, R17, R4, RZ ;  /* 0x0000000411067227 */ /* 0x000fc800078e00ff */
[----:B------:R-:W-:-:S04]  /*0300*/  IMAD.HI.U32 R7, R16, R9, RZ ;  /* 0x0000000910077227 */ /* 0x000fc800078e00ff */
[----:B------:R-:W-:Y:S02]  /*0310*/  IMAD.IADD R15, R5, 0x1, R0 ;  /* 0x00000001050f7824 */ /* 0x000fe400078e0200 */
[----:B------:R-:W-:Y:S02]  /*0320*/  IMAD.MOV R11, RZ, RZ, -R6 ;  /* 0x000000ffff0b7224 */ /* 0x000fe400078e0a06 */
[----:B------:R-:W-:Y:S02]  /*0330*/  IMAD.MOV R8, RZ, RZ, -R7 ;  /* 0x000000ffff087224 */ /* 0x000fe400078e0a07 */
[----:B------:R-:W-:-:S04]  /*0340*/  IMAD.HI.U32 R6, R16, R15, RZ ;  /* 0x0000000f10067227 */ /* 0x000fc800078e00ff */
[----:B------:R-:W-:Y:S01]  /*0350*/  IMAD R7, R0, R11, R4 ;  /* 0x0000000b00077224 */ /* 0x000fe200078e0204 */
[----:B------:R-:W-:Y:S01]  /*0360*/  IADD3 R6, PT, PT, -R6, RZ, RZ ;  /* 0x000000ff06067210 */ /* 0x000fe20007ffe1ff */
[----:B------:R-:W-:Y:S02]  /*0370*/  IMAD R11, R8, UR4, R9 ;  /* 0x00000004080b7c24 */ /* 0x000fe4000f8e0209 */
[----:B------:R-:W-:Y:S01]  /*0380*/  VIADD R9, R13, 0x1 ;  /* 0x000000010d097836 */ /* 0x000fe20000000000 */
[-C--:B------:R-:W-:Y:S01]  /*0390*/  ISETP.GE.U32.AND P3, PT, R7, R0.reuse, PT ;  /* 0x000000000700720c */ /* 0x080fe20003f66070 */
[----:B------:R-:W-:Y:S01]  /*03a0*/  IMAD R15, R6, UR4, R15 ;  /* 0x00000004060f7c24 */ /* 0x000fe2000f8e020f */
[----:B------:R-:W-:Y:S02]  /*03b0*/  ISETP.GE.U32.AND P4, PT, R11, UR4, PT ;  /* 0x000000040b007c0c */ /* 0x000fe4000bf86070 */
[----:B------:R-:W-:Y:S02]  /*03c0*/  ISETP.NE.AND P5, PT, R9, R0, PT ;  /* 0x000000000900720c */ /* 0x000fe40003fa5270 */
[----:B------:R-:W-:-:S02]  /*03d0*/  ISETP.GE.U32.AND P0, PT, R15, UR4, PT ;  /* 0x000000040f007c0c */ /* 0x000fc4000bf06070 */
[----:B------:R-:W-:-:S05]  /*03e0*/  SEL R6, R9, RZ, P5 ;  /* 0x000000ff09067207 */ /* 0x000fca0002800000 */
[----:B------:R-:W-:Y:S02]  /*03f0*/  @P3 IMAD.IADD R7, R7, 0x1, -R0 ;  /* 0x0000000107073824 */ /* 0x000fe400078e0a00 */
[----:B------:R-:W-:Y:S02]  /*0400*/  @P4 VIADD R11, R11, -UR4 ;  /* 0x800000040b0b4c36 */ /* 0x000fe40008000000 */
[----:B------:R-:W-:Y:S01]  /*0410*/  IMAD.IADD R9, R5, 0x1, R6 ;  /* 0x0000000105097824 */ /* 0x000fe200078e0206 */
[----:B------:R-:W-:Y:S01]  /*0420*/  ISETP.GE.U32.AND P4, PT, R7, R0, PT ;  /* 0x000000000700720c */ /* 0x000fe20003f86070 */
[----:B------:R-:W-:Y:S01]  /*0430*/  @P0 VIADD R15, R15, -UR4 ;  /* 0x800000040f0f0c36 */ /* 0x000fe20008000000 */
[----:B------:R-:W-:-:S04]  /*0440*/  ISETP.GE.U32.AND P3, PT, R11, UR4, PT ;  /* 0x000000040b007c0c */ /* 0x000fc8000bf66070 */
[----:B------:R-:W-:-:S07]  /*0450*/  ISETP.GE.U32.AND P0, PT, R15, UR4, PT ;  /* 0x000000040f007c0c */ /* 0x000fce000bf06070 */
[----:B------:R-:W-:Y:S02]  /*0460*/  @P4 IADD3 R7, PT, PT, R7, -R0, RZ ;  /* 0x8000000007074210 */ /* 0x000fe40007ffe0ff */
[----:B------:R-:W-:Y:S02]  /*0470*/  @P3 VIADD R11, R11, -UR4 ;  /* 0x800000040b0b3c36 */ /* 0x000fe40008000000 */
[----:B------:R-:W-:Y:S02]  /*0480*/  SEL R4, R18, R7, !P1 ;  /* 0x0000000712047207 */ /* 0x000fe40004800000 */
[----:B------:R-:W-:Y:S01]  /*0490*/  @P0 VIADD R15, R15, -UR4 ;  /* 0x800000040f0f0c36 */ /* 0x000fe20008000000 */
[----:B------:R-:W-:Y:S02]  /*04a0*/  SEL R11, R20, R11, !P2 ;  /* 0x0000000b140b7207 */ /* 0x000fe40005000000 */
[----:B------:R-:W-:Y:S02]  /*04b0*/  IMAD.IADD R5, R5, 0x1, R4 ;  /* 0x0000000105057824 */ /* 0x000fe400078e0204 */
[----:B------:R-:W-:Y:S01]  /*04c0*/  IADD3 R25, PT, PT, R4, R11, RZ ;  /* 0x0000000b04197210 */ /* 0x000fe20007ffe0ff */
[--C-:B------:R-:W-:Y:S01]  /*04d0*/  IMAD.IADD R23, R6, 0x1, R11.reuse ;  /* 0x0000000106177824 */ /* 0x100fe200078e020b */
[----:B------:R-:W-:Y:S01]  /*04e0*/  SEL R15, R20, R15, !P2 ;  /* 0x0000000f140f7207 */ /* 0x000fe20005000000 */
[----:B------:R-:W-:Y:S01]  /*04f0*/  IMAD.IADD R7, R13, 0x1, R11 ;  /* 0x000000010d077824 */ /* 0x000fe200078e020b */
[----:B------:R-:W-:-:S02]  /*0500*/  IADD3 R24, P0, PT, R25, R2, RZ ;  /* 0x0000000219187210 */ /* 0x000fc40007f1e0ff */
[----:B------:R-:W-:Y:S01]  /*0510*/  IADD3 R21, PT, PT, R4, R15, RZ ;  /* 0x0000000f04157210 */ /* 0x000fe20007ffe0ff */
[----:B------:R-:W-:Y:S01]  /*0520*/  IMAD.IADD R11, R6, 0x1, R15 ;  /* 0x00000001060b7824 */ /* 0x000fe200078e020f */
[-C--:B------:R-:W-:Y:S01]  /*0530*/  IADD3 R14, P3, PT, R7, R2.reuse, RZ ;  /* 0x00000002070e7210 */ /* 0x080fe20007f7e0ff */
[----:B------:R-:W-:Y:S01]  /*0540*/  IMAD.X R25, RZ, RZ, R3, P0 ;  /* 0x000000ffff197224 */ /* 0x000fe200000e0603 */
[-C--:B------:R-:W-:Y:S01]  /*0550*/  IADD3 R6, P0, PT, R23, R2.reuse, RZ ;  /* 0x0000000217067210 */ /* 0x080fe20007f1e0ff */
[----:B------:R-:W-:Y:S01]  /*0560*/  IMAD.IADD R13, R13, 0x1, R15 ;  /* 0x000000010d0d7824 */ /* 0x000fe200078e020f */
[----:B------:R-:W-:Y:S02]  /*0570*/  IADD3.X R15, PT, PT, RZ, R3, RZ, P3, !PT ;  /* 0x00000003ff0f7210 */ /* 0x000fe40001ffe4ff */
[----:B------:R-:W2:Y:S01]  /*0580*/  LDG.E.U8.STRONG.SYS R24, desc[UR8][R24.64] ;  /* 0x0000000818187981 */ /* 0x000ea2000c1f5100 */
[----:B------:R-:W-:Y:S01]  /*0590*/  IMAD.X R7, RZ, RZ, R3, P0 ;  /* 0x000000ffff077224 */ /* 0x000fe200000e0603 */
[----:B------:R-:W-:-:S02]  /*05a0*/  IADD3 R8, P0, PT, R9, R2, RZ ;  /* 0x0000000209087210 */ /* 0x000fc40007f1e0ff */
[-C--:B------:R-:W-:Y:S01]  /*05b0*/  IADD3 R4, P3, PT, R5, R2.reuse, RZ ;  /* 0x0000000205047210 */ /* 0x080fe20007f7e0ff */
[----:B------:R-:W2:Y:S02]  /*05c0*/  LDG.E.U8.STRONG.SYS R15, desc[UR8][R14.64] ;  /* 0x000000080e0f7981 */ /* 0x000ea4000c1f5100 */
[--C-:B------:R-:W-:Y:S01]  /*05d0*/  IMAD.X R9, RZ, RZ, R3.reuse, P0 ;  /* 0x000000ffff097224 */ /* 0x100fe200000e0603 */
[-C--:B------:R-:W-:Y:S01]  /*05e0*/  IADD3 R12, P0, PT, R21, R2.reuse, RZ ;  /* 0x00000002150c7210 */ /* 0x080fe20007f1e0ff */
[--C-:B------:R-:W-:Y:S01]  /*05f0*/  IMAD.X R5, RZ, RZ, R3.reuse, P3 ;  /* 0x000000ffff057224 */ /* 0x100fe200018e0603 */
        /* <DEDUP_REMOVED lines=21> */
[----:B------:R-:W-:-:S04]  /*0750*/  IADD3 R4, P0, PT, R19, R2, RZ ;  /* 0x0000000213047210 */ /* 0x000fc80007f1e0ff */
[----:B------:R-:W-:-:S05]  /*0760*/  IADD3.X R5, PT, PT, RZ, R3, RZ, P0, !PT ;  /* 0x00000003ff057210 */ /* 0x000fca00007fe4ff */
[----:B------:R-:W2:Y:S02]  /*0770*/  LDG.E.U8.STRONG.SYS R4, desc[UR8][R4.64] ;  /* 0x0000000804047981 */ /* 0x000ea4000c1f5100 */
[----:B--2---:R-:W-:Y:S01]  /*0780*/  ISETP.NE.AND P0, PT, R4, RZ, PT ;  /* 0x000000ff0400720c */ /* 0x004fe20003f05270 */
[----:B------:R-:W-:-:S12]  /*0790*/  BRA `(.L_x_12) ;  /* 0x0000000000047947 */ /* 0x000fd80003800000 */
.L_x_13:
[----:B------:R-:W-:-:S13]  /*07a0*/  PLOP3.LUT P0, PT, PT, PT, PT, 0x8, 0x80 ;  /* 0x000000000080781c */ /* 0x000fda0003f0e170 */
.L_x_12:
[----:B------:R-:W-:Y:S05]  /*07b0*/  BSYNC.RECONVERGENT B0 ;  /* 0x0000000000007941 */ /* 0x000fea0003800200 */
.L_x_11:
[----:B------:R-:W-:Y:S01]  /*07c0*/  IADD3 R4, P3, PT, R19, UR12, RZ ;  /* 0x0000000c13047c10 */ /* 0x000fe2000ff7e0ff */
[----:B------:R-:W-:Y:S01]  /*07d0*/  IMAD.IADD R19, R22, 0x1, R19 ;  /* 0x0000000116137824 */ /* 0x000fe200078e0213 */
[----:B------:R-:W-:-:S03]  /*07e0*/  SEL R7, RZ, 0x1, !P0 ;  /* 0x00000001ff077807 */ /* 0x000fc60004000000 */
[----:B------:R-:W-:Y:S01]  /*07f0*/  IMAD.X R5, RZ, RZ, UR13, P3 ;  /* 0x0000000dff057e24 */ /* 0x000fe200098e06ff */
[----:B------:R-:W-:-:S04]  /*0800*/  ISETP.GE.U32.AND P0, PT, R19, UR4, PT ;  /* 0x0000000413007c0c */ /* 0x000fc8000bf06070 */
[----:B------:R0:W-:Y:S09]  /*0810*/  STG.E.U8 desc[UR8][R4.64], R7 ;  /* 0x0000000704007986 */ /* 0x0001f2000c101108 */
[----:B------:R-:W-:Y:S05]  /*0820*/  @!P0 BRA `(.L_x_14) ;  /* 0xfffffff800848947 */ /* 0x000fea000383ffff */
[----:B------:R-:W-:Y:S05]  /*0830*/  EXIT ;  /* 0x000000000000794d */ /* 0x000fea0003800000 */
.L_x_15:
        /* <DEDUP_REMOVED lines=12> */
.L_x_20:


//--------------------- .text._Z18fillRandomLifeDataPhmj --------------------------
	.section	.text._Z18fillRandomLifeDataPhmj,"ax",@progbits
	.align	128
        .global         _Z18fillRandomLifeDataPhmj
        .type           _Z18fillRandomLifeDataPhmj,@function
        .size           _Z18fillRandomLifeDataPhmj,(.L_x_21 - _Z18fillRandomLifeDataPhmj)
        .other          _Z18fillRandomLifeDataPhmj,@"STO_CUDA_ENTRY STV_DEFAULT"
_Z18fillRandomLifeDataPhmj:
.text._Z18fillRandomLifeDataPhmj:
[----:B------:R-:W-:Y:S01]  /*0000*/  LDC R1, c[0x0][0x37c] ;  /* 0x0000df00ff017b82 */ /* 0x000fe20000000800 */
[----:B------:R-:W0:Y:S07]  /*0010*/  S2R R3, SR_TID.X ;  /* 0x0000000000037919 */ /* 0x000e2e0000002100 */
[----:B------:R-:W0:Y:S01]  /*0020*/  S2UR UR4, SR_CTAID.X ;  /* 0x00000000000479c3 */ /* 0x000e220000002500 */
[----:B------:R-:W1:Y:S07]  /*0030*/  LDCU.64 UR8, c[0x0][0x388] ;  /* 0x00007100ff0877ac */ /* 0x000e6e0008000a00 */
[----:B------:R-:W0:Y:S02]  /*0040*/  LDC R2, c[0x0][0x360] ;  /* 0x0000d800ff027b82 */ /* 0x000e240000000800 */
[----:B0-----:R-:W-:-:S05]  /*0050*/  IMAD R0, R2, UR4, R3 ;  /* 0x0000000402007c24 */ /* 0x001fca000f8e0203 */
[----:B-1----:R-:W-:Y:S02]  /*0060*/  ISETP.GE.U32.AND P0, PT, R0, UR8, PT ;  /* 0x0000000800007c0c */ /* 0x002fe4000bf06070 */
[----:B------:R-:W-:-:S04]  /*0070*/  SHF.R.S32.HI R3, RZ, 0x1f, R0 ;  /* 0x0000001fff037819 */ /* 0x000fc80000011400 */
[----:B------:R-:W-:-:S13]  /*0080*/  ISETP.GE.U32.AND.EX P0, PT, R3, UR9, PT, P0 ;  /* 0x0000000903007c0c */ /* 0x000fda000bf06100 */
[----:B------:R-:W-:Y:S05]  /*0090*/  @P0 EXIT ;  /* 0x000000000000094d */ /* 0x000fea0003800000 */
[----:B------:R-:W0:Y:S01]  /*00a0*/  LDCU UR4, c[0x0][0x370] ;  /* 0x00006e00ff0477ac */ /* 0x000e220008000800 */
[----:B------:R-:W-:Y:S02]  /*00b0*/  IMAD.MOV.U32 R7, RZ, RZ, R0 ;  /* 0x000000ffff077224 */ /* 0x000fe400078e0000 */
[----:B------:R-:W-:Y:S01]  /*00c0*/  IMAD.MOV.U32 R6, RZ, RZ, R3 ;  /* 0x000000ffff067224 */ /* 0x000fe200078e0003 */
[----:B------:R-:W1:Y:S01]  /*00d0*/  LDCU.64 UR6, c[0x0][0x358] ;  /* 0x00006b00ff0677ac */ /* 0x000e620008000a00 */
[----:B------:R-:W-:Y:S01]  /*00e0*/  IMAD.MOV.U32 R9, RZ, RZ, 0x19660d ;  /* 0x0019660dff097424 */ /* 0x000fe200078e00ff */
[----:B------:R-:W2:Y:S01]  /*00f0*/  LDCU UR5, c[0x0][0x390] ;  /* 0x00007200ff0577ac */ /* 0x000ea20008000800 */
[----:B------:R-:W3:Y:S01]  /*0100*/  LDCU.64 UR10, c[0x0][0x380] ;  /* 0x00007000ff0a77ac */ /* 0x000ee20008000a00 */
[----:B0-----:R-:W-:-:S07]  /*0110*/  IMAD R0, R2, UR4, RZ ;  /* 0x0000000402007c24 */ /* 0x001fce000f8e02ff */
.L_x_16:
[----:B--2---:R-:W-:-:S05]  /*0120*/  LOP3.LUT R2, R7, UR5, RZ, 0x3c, !PT ;  /* 0x0000000507027c12 */ /* 0x004fca000f8e3cff */
[----:B------:R-:W-:Y:S01]  /*0130*/  IMAD R3, R2, R9, 0x6ef35f ;  /* 0x006ef35f02037424 */ /* 0x000fe200078e0209 */
[----:B---3--:R-:W-:-:S04]  /*0140*/  IADD3 R2, P0, PT, R7, UR10, RZ ;  /* 0x0000000a07027c10 */ /* 0x008fc8000ff1e0ff */
[----:B------:R-:W-:Y:S02]  /*0150*/  SHF.R.U32.HI R4, RZ, 0x18, R3 ;  /* 0x00000018ff047819 */ /* 0x000fe40000011603 */
[----:B------:R-:W-:Y:S02]  /*0160*/  IADD3.X R3, PT, PT, R6, UR11, RZ, P0, !PT ;  /* 0x0000000b06037c10 */ /* 0x000fe400087fe4ff */
[----:B------:R-:W-:Y:S02]  /*0170*/  LOP3.LUT R5, R4, 0x1, RZ, 0xc0, !PT ;  /* 0x0000000104057812 */ /* 0x000fe400078ec0ff */
[----:B------:R-:W-:-:S03]  /*0180*/  IADD3 R7, P0, PT, R0, R7, RZ ;  /* 0x0000000700077210 */ /* 0x000fc60007f1e0ff */
[----:B-1----:R0:W-:Y:S02]  /*0190*/  STG.E.U8 desc[UR6][R2.64], R5 ;  /* 0x0000000502007986 */ /* 0x0021e4000c101106 */
[----:B------:R-:W-:Y:S01]  /*01a0*/  IMAD.X R6, RZ, RZ, R6, P0 ;  /* 0x000000ffff067224 */ /* 0x000fe200000e0606 */
[----:B------:R-:W-:-:S04]  /*01b0*/  ISETP.GE.U32.AND P0, PT, R7, UR8, PT ;  /* 0x0000000807007c0c */ /* 0x000fc8000bf06070 */
[----:B------:R-:W-:-:S13]  /*01c0*/  ISETP.GE.U32.AND.EX P0, PT, R6, UR9, PT, P0 ;  /* 0x0000000906007c0c */ /* 0x000fda000bf06100 */
[----:B0-----:R-:W-:Y:S05]  /*01d0*/  @!P0 BRA `(.L_x_16) ;  /* 0xfffffffc00d08947 */ /* 0x001fea000383ffff */
[----:B------:R-:W-:Y:S05]  /*01e0*/  EXIT ;  /* 0x000000000000794d */ /* 0x000fea0003800000 */
.L_x_17:
        /* <DEDUP_REMOVED lines=9> */
.L_x_21:


//--------------------- .nv.shared.reserved.0     --------------------------
	.section	.nv.shared.reserved.0,"aw",@nobits
	.weak		__nv_reservedSMEM_offset_0_alias
	.size		__nv_reservedSMEM_offset_0_alias, 0, 64
	.other		__nv_reservedSMEM_offset_0_alias,@"STO_CUDA_RESERVED_SHARED STV_DEFAULT"
__nv_reservedSMEM_offset_0_alias:
	.zero		0
	.zero		64


//--------------------- .nv.constant0._Z18simpleLifeKernel2DPKPVhjjPPh --------------------------
	.section	.nv.constant0._Z18simpleLifeKernel2DPKPVhjjPPh,"a",@progbits
	.sectionflags	@""
	.align	4
.nv.constant0._Z18simpleLifeKernel2DPKPVhjjPPh:
	.zero		920


//--------------------- .nv.constant0._Z19simpleLifeKernelIfsPVKhjjPh --------------------------
	.section	.nv.constant0._Z19simpleLifeKernelIfsPVKhjjPh,"a",@progbits
	.sectionflags	@""
	.align	4
.nv.constant0._Z19simpleLifeKernelIfsPVKhjjPh:
	.zero		920


//--------------------- .nv.constant0._Z16simpleLifeKernelPVKhjjPh --------------------------
	.section	.nv.constant0._Z16simpleLifeKernelPVKhjjPh,"a",@progbits
	.sectionflags	@""
	.align	4
.nv.constant0._Z16simpleLifeKernelPVKhjjPh:
	.zero		920


//--------------------- .nv.constant0._Z18fillRandomLifeDataPhmj --------------------------
	.section	.nv.constant0._Z18fillRandomLifeDataPhmj,"a",@progbits
	.sectionflags	@""
	.align	4
.nv.constant0._Z18fillRandomLifeDataPhmj:
	.zero		916


//--------------------- SYMBOLS --------------------------

	.type		.nv.reservedSmem.offset0,@object
	.size		.nv.reservedSmem.offset0,0x4
